// auto-generated by cutlass_sweep.gemm — config: {"arch": "sm_90", "cluster_m": 2, "cluster_n": 1, "dtype": "int8", "stages": 4, "tile_k": 64, "tile_m": 128, "tile_n": 64}
#include "cutlass/cutlass.h"
#include "cutlass/gemm/collective/collective_builder.hpp"
#include "cutlass/gemm/device/gemm_universal_adapter.h"
#include "cutlass/gemm/kernel/gemm_universal.hpp"
#include "cutlass/epilogue/collective/collective_builder.hpp"

using ElemA = int8_t;
using ElemB = int8_t;
using ElemCD = int8_t;
using Acc  = int32_t;
using TileShape    = cute::Shape<cute::_128, cute::_64, cute::_64>;
using ClusterShape = cute::Shape<cute::_2, cute::_1, cute::_1>;

using CollectiveEpilogue = typename cutlass::epilogue::collective::CollectiveBuilder<
    cutlass::arch::Sm90, cutlass::arch::OpClassTensorOp,
    TileShape, ClusterShape,
    cutlass::epilogue::collective::EpilogueTileAuto,
    Acc, Acc,
    ElemCD, cutlass::layout::RowMajor, 128 / cutlass::sizeof_bits<ElemCD>::value,
    ElemCD, cutlass::layout::RowMajor, 128 / cutlass::sizeof_bits<ElemCD>::value,
    cutlass::epilogue::collective::EpilogueScheduleAuto
  >::CollectiveOp;

using CollectiveMainloop = typename cutlass::gemm::collective::CollectiveBuilder<
    cutlass::arch::Sm90, cutlass::arch::OpClassTensorOp,
    ElemA, cutlass::layout::RowMajor, 128 / cutlass::sizeof_bits<ElemA>::value,
    ElemB, cutlass::layout::ColumnMajor, 128 / cutlass::sizeof_bits<ElemB>::value,
    Acc,
    TileShape, ClusterShape,
    cutlass::gemm::collective::StageCount<4>,
    cutlass::gemm::collective::KernelScheduleAuto
  >::CollectiveOp;

using GemmKernel = cutlass::gemm::kernel::GemmUniversal<
    cute::Shape<int,int,int,int>,
    CollectiveMainloop,
    CollectiveEpilogue
>;
using Gemm = cutlass::gemm::device::GemmUniversalAdapter<GemmKernel>;

// Force the device kernel symbol into the cubin without needing a host main.
auto* _anchor = &cutlass::device_kernel<GemmKernel>;


// ===== COMPILED SASS (sm_90a) =====

	.target	sm_90a

	.elftype	@"ET_EXEC"


//--------------------- .note.nv.tkinfo           --------------------------
	.section	.note.nv.tkinfo,"",@"SHT_NOTE"
	.sectionflags	@"SHF_NOTE_NV_TKINFO"
	.tkinfo
        /*0018*/ 	.word	0x00000002
        /*0030*/ 	.string	""
        /*0030*/ 	.string	"ptxas"
        /*0030*/ 	.string	"Cuda compilation tools, release 13.0, V13.0.88"
        /*0030*/ 	.string	"Build cuda_13.0.r13.0/compiler.36424714_0"
        /*0030*/ 	.string	"-arch sm_90a -m 64 "



//--------------------- .note.nv.cuinfo           --------------------------
	.section	.note.nv.cuinfo,"",@"SHT_NOTE"
	.sectionflags	@"SHF_NOTE_NV_CUINFO"
        /*0018*/ 	.short	0x0002
        /*001a*/ 	.short	0x005a
        /*001c*/ 	.short	0x0082
	.zero		2


//--------------------- .nv.info                  --------------------------
	.section	.nv.info,"",@"SHT_CUDA_INFO"
	.align	4


	//----- nvinfo : EIATTR_REGCOUNT
	.align		4
        /*0000*/ 	.byte	0x04, 0x2f
        /*0002*/ 	.short	(.L_15 - .L_14)
	.align		4
.L_14:
        /*0004*/ 	.word	index@(_ZN7cutlass13device_kernelINS_4gemm6kernel13GemmUniversalIN4cute5tupleIJiiiiEEENS1_10collective13CollectiveMmaINS1_34MainloopSm90TmaGmmaWarpSpecializedILi4ENS5_IJNS4_1CILi2EEENSA_ILi1EEESC_EEENS1_35KernelTmaWarpSpecializedCooperativeEEENS5_IJNSA_ILi128EEENSA_ILi64EEESH_EEEaNS5_IJlSC_lEEEaSJ_NS4_8TiledMMAINS4_8MMA_AtomIJNS4_4SM904GMMA26MMA_64x64x32_S32S8S8_SS_TNEEEENS4_6LayoutISD_NS5_IJSC_NSA_ILi0EEESR_EEEEENS5_IJNS4_10UnderscoreESU_SU_EEEEENS4_13SM90_TMA_LOADENS4_14ComposedLayoutINS4_7SwizzleILi2ELi4ELi3EEENS4_18smem_ptr_flag_bitsILi8EEENSQ_INS5_IJNSA_ILi8EEESH_EEENS5_IJSH_SC_EEEEEEEvNS4_8identityENS4_23SM90_TMA_LOAD_MULTICASTES17_vS18_EENS_8epilogue10collective6detail29Sm90TmaWarpSpecializedAdapterINS1C_15DefaultEpilogueIaSJ_SJ_NS1B_6thread17LinearCombinationIaLi1EiiLNS1G_9ScaleType4KindE0ELNS_15FloatRoundStyleE2EaEENS1_15EpilogueDefaultEEEEEvvEEEEvNT_6ParamsE)
        /*0008*/ 	.word	0x000000a8


	//----- nvinfo : EIATTR_FRAME_SIZE
	.align		4
.L_15:
        /*000c*/ 	.byte	0x04, 0x11
        /*000e*/ 	.short	(.L_17 - .L_16)
	.align		4
.L_16:
        /*0010*/ 	.word	index@(_ZN7cutlass13device_kernelINS_4gemm6kernel13GemmUniversalIN4cute5tupleIJiiiiEEENS1_10collective13CollectiveMmaINS1_34MainloopSm90TmaGmmaWarpSpecializedILi4ENS5_IJNS4_1CILi2EEENSA_ILi1EEESC_EEENS1_35KernelTmaWarpSpecializedCooperativeEEENS5_IJNSA_ILi128EEENSA_ILi64EEESH_EEEaNS5_IJlSC_lEEEaSJ_NS4_8TiledMMAINS4_8MMA_AtomIJNS4_4SM904GMMA26MMA_64x64x32_S32S8S8_SS_TNEEEENS4_6LayoutISD_NS5_IJSC_NSA_ILi0EEESR_EEEEENS5_IJNS4_10UnderscoreESU_SU_EEEEENS4_13SM90_TMA_LOADENS4_14ComposedLayoutINS4_7SwizzleILi2ELi4ELi3EEENS4_18smem_ptr_flag_bitsILi8EEENSQ_INS5_IJNSA_ILi8EEESH_EEENS5_IJSH_SC_EEEEEEEvNS4_8identityENS4_23SM90_TMA_LOAD_MULTICASTES17_vS18_EENS_8epilogue10collective6detail29Sm90TmaWarpSpecializedAdapterINS1C_15DefaultEpilogueIaSJ_SJ_NS1B_6thread17LinearCombinationIaLi1EiiLNS1G_9ScaleType4KindE0ELNS_15FloatRoundStyleE2EaEENS1_15EpilogueDefaultEEEEEvvEEEEvNT_6ParamsE)
        /*0014*/ 	.word	0x00000000


	//----- nvinfo : EIATTR_MIN_STACK_SIZE
	.align		4
.L_17:
        /*0018*/ 	.byte	0x04, 0x12
        /*001a*/ 	.short	(.L_19 - .L_18)
	.align		4
.L_18:
        /*001c*/ 	.word	index@(_ZN7cutlass13device_kernelINS_4gemm6kernel13GemmUniversalIN4cute5tupleIJiiiiEEENS1_10collective13CollectiveMmaINS1_34MainloopSm90TmaGmmaWarpSpecializedILi4ENS5_IJNS4_1CILi2EEENSA_ILi1EEESC_EEENS1_35KernelTmaWarpSpecializedCooperativeEEENS5_IJNSA_ILi128EEENSA_ILi64EEESH_EEEaNS5_IJlSC_lEEEaSJ_NS4_8TiledMMAINS4_8MMA_AtomIJNS4_4SM904GMMA26MMA_64x64x32_S32S8S8_SS_TNEEEENS4_6LayoutISD_NS5_IJSC_NSA_ILi0EEESR_EEEEENS5_IJNS4_10UnderscoreESU_SU_EEEEENS4_13SM90_TMA_LOADENS4_14ComposedLayoutINS4_7SwizzleILi2ELi4ELi3EEENS4_18smem_ptr_flag_bitsILi8EEENSQ_INS5_IJNSA_ILi8EEESH_EEENS5_IJSH_SC_EEEEEEEvNS4_8identityENS4_23SM90_TMA_LOAD_MULTICASTES17_vS18_EENS_8epilogue10collective6detail29Sm90TmaWarpSpecializedAdapterINS1C_15DefaultEpilogueIaSJ_SJ_NS1B_6thread17LinearCombinationIaLi1EiiLNS1G_9ScaleType4KindE0ELNS_15FloatRoundStyleE2EaEENS1_15EpilogueDefaultEEEEEvvEEEEvNT_6ParamsE)
        /*0020*/ 	.word	0x00000000
.L_19:


//--------------------- .nv.compat                --------------------------
	.section	.nv.compat,"",@"SHT_CUDA_COMPAT_INFO"
	.align	4
        /*0000*/ 	.byte	0x02, 0x09, 0x01, 0x00, 0x02, 0x02, 0x04, 0x00, 0x02, 0x05, 0x05, 0x00, 0x03, 0x07, 0x01, 0x01
        /*0010*/ 	.byte	0x02, 0x03, 0x01, 0x00, 0x02, 0x06, 0x01, 0x00, 0x04, 0x0b, 0x08, 0x00, 0x00, 0x00, 0x00, 0x00
        /*0020*/ 	.byte	0x00, 0x00, 0x00, 0x00


//--------------------- .nv.info._ZN7cutlass13device_kernelINS_4gemm6kernel13GemmUniversalIN4cute5tupleIJiiiiEEENS1_10collective13CollectiveMmaINS1_34MainloopSm90TmaGmmaWarpSpecializedILi4ENS5_IJNS4_1CILi2EEENSA_ILi1EEESC_EEENS1_35KernelTmaWarpSpecializedCooperativeEEENS5_IJNSA_ILi128EEENSA_ILi64EEESH_EEEaNS5_IJlSC_lEEEaSJ_NS4_8TiledMMAINS4_8MMA_AtomIJNS4_4SM904GMMA26MMA_64x64x32_S32S8S8_SS_TNEEEENS4_6LayoutISD_NS5_IJSC_NSA_ILi0EEESR_EEEEENS5_IJNS4_10UnderscoreESU_SU_EEEEENS4_13SM90_TMA_LOADENS4_14ComposedLayoutINS4_7SwizzleILi2ELi4ELi3EEENS4_18smem_ptr_flag_bitsILi8EEENSQ_INS5_IJNSA_ILi8EEESH_EEENS5_IJSH_SC_EEEEEEEvNS4_8identityENS4_23SM90_TMA_LOAD_MULTICASTES17_vS18_EENS_8epilogue10collective6detail29Sm90TmaWarpSpecializedAdapterINS1C_15DefaultEpilogueIaSJ_SJ_NS1B_6thread17LinearCombinationIaLi1EiiLNS1G_9ScaleType4KindE0ELNS_15FloatRoundStyleE2EaEENS1_15EpilogueDefaultEEEEEvvEEEEvNT_6ParamsE --------------------------
	.section	.nv.info._ZN7cutlass13device_kernelINS_4gemm6kernel13GemmUniversalIN4cute5tupleIJiiiiEEENS1_10collective13CollectiveMmaINS1_34MainloopSm90TmaGmmaWarpSpecializedILi4ENS5_IJNS4_1CILi2EEENSA_ILi1EEESC_EEENS1_35KernelTmaWarpSpecializedCooperativeEEENS5_IJNSA_ILi128EEENSA_ILi64EEESH_EEEaNS5_IJlSC_lEEEaSJ_NS4_8TiledMMAINS4_8MMA_AtomIJNS4_4SM904GMMA26MMA_64x64x32_S32S8S8_SS_TNEEEENS4_6LayoutISD_NS5_IJSC_NSA_ILi0EEESR_EEEEENS5_IJNS4_10UnderscoreESU_SU_EEEEENS4_13SM90_TMA_LOADENS4_14ComposedLayoutINS4_7SwizzleILi2ELi4ELi3EEENS4_18smem_ptr_flag_bitsILi8EEENSQ_INS5_IJNSA_ILi8EEESH_EEENS5_IJSH_SC_EEEEEEEvNS4_8identityENS4_23SM90_TMA_LOAD_MULTICASTES17_vS18_EENS_8epilogue10collective6detail29Sm90TmaWarpSpecializedAdapterINS1C_15DefaultEpilogueIaSJ_SJ_NS1B_6thread17LinearCombinationIaLi1EiiLNS1G_9ScaleType4KindE0ELNS_15FloatRoundStyleE2EaEENS1_15EpilogueDefaultEEEEEvvEEEEvNT_6ParamsE,"",@"SHT_CUDA_INFO"
	.sectionflags	@""
	.align	4


	//----- nvinfo : EIATTR_CUDA_API_VERSION
	.align		4
        /*0000*/ 	.byte	0x04, 0x37
        /*0002*/ 	.short	(.L_21 - .L_20)
.L_20:
        /*0004*/ 	.word	0x00000082


	//----- nvinfo : EIATTR_KPARAM_INFO
	.align		4
.L_21:
        /*0008*/ 	.byte	0x04, 0x17
        /*000a*/ 	.short	(.L_23 - .L_22)
.L_22:
        /*000c*/ 	.word	0x00000000
        /*0010*/ 	.short	0x0000
        /*0012*/ 	.short	0x0070
        /*0014*/ 	.byte	0x00, 0xf0, 0x01, 0x10


	//----- nvinfo : EIATTR_SPARSE_MMA_MASK
	.align		4
.L_23:
        /*0018*/ 	.byte	0x03, 0x50
        /*001a*/ 	.short	0x0000


	//----- nvinfo : EIATTR_MAXREG_COUNT
	.align		4
        /*001c*/ 	.byte	0x03, 0x1b
        /*001e*/ 	.short	0x00a8


	//----- nvinfo : EIATTR_NUM_BARRIERS
	.align		4
        /*0020*/ 	.byte	0x02, 0x4c
        /*0022*/ 	.byte	0x01
	.zero		1


	//----- nvinfo : EIATTR_EXTERNS
	.align		4
        /*0024*/ 	.byte	0x04, 0x0f
        /*0026*/ 	.short	(.L_25 - .L_24)


	//   ....[0]....
	.align		4
.L_24:
        /*0028*/ 	.word	index@(__assertfail)


	//----- nvinfo : EIATTR_MERCURY_ISA_VERSION
	.align		4
.L_25:
        /*002c*/ 	.byte	0x03, 0x5f
        /*002e*/ 	.short	0x0101


	//----- nvinfo : EIATTR_INT_WARP_WIDE_INSTR_OFFSETS
	.align		4
        /*0030*/ 	.byte	0x04, 0x31
        /*0032*/ 	.short	(.L_27 - .L_26)


	//   ....[0]....
.L_26:
        /*0034*/ 	.word	0x00000480


	//   ....[1]....
        /*0038*/ 	.word	0x000004b0


	//   ....[2]....
        /*003c*/ 	.word	0x00000670


	//   ....[3]....
        /*0040*/ 	.word	0x00001ac0


	//----- nvinfo : EIATTR_COOP_GROUP_MASK_REGIDS
	.align		4
.L_27:
        /*0044*/ 	.byte	0x04, 0x29
        /*0046*/ 	.short	(.L_29 - .L_28)


	//   ....[0]....
.L_28:
        /*0048*/ 	.word	0xffffffff


	//   ....[1]....
        /*004c*/ 	.word	0xffffffff


	//   ....[2]....
        /*0050*/ 	.word	0xffffffff


	//   ....[3]....
        /*0054*/ 	.word	0xffffffff


	//   ....[4]....
        /*0058*/ 	.word	0xffffffff


	//   ....[5]....
        /*005c*/ 	.word	0xffffffff


	//----- nvinfo : EIATTR_COOP_GROUP_INSTR_OFFSETS
	.align		4
.L_29:
        /*0060*/ 	.byte	0x04, 0x28
        /*0062*/ 	.short	(.L_31 - .L_30)


	//   ....[0]....
.L_30:
        /*0064*/ 	.word	0x00000060


	//   ....[1]....
        /*0068*/ 	.word	0x00000070


	//   ....[2]....
        /*006c*/ 	.word	0x00000130


	//   ....[3]....
        /*0070*/ 	.word	0x000002d0


	//   ....[4]....
        /*0074*/ 	.word	0x000007f0


	//   ....[5]....
        /*0078*/ 	.word	0x00001220


	//----- nvinfo : EIATTR_REG_RECONFIG
	.align		4
.L_31:
        /*007c*/ 	.byte	0x01, 0x54
	.zero		2


	//----- nvinfo : EIATTR_SYSCALL_OFFSETS
	.align		4
        /*0080*/ 	.byte	0x04, 0x46
        /*0082*/ 	.short	(.L_33 - .L_32)


	//   ....[0]....
.L_32:
        /*0084*/ 	.word	0x000013e0


	//----- nvinfo : EIATTR_MBARRIER_INSTR_OFFSETS
	.align		4
.L_33:
        /*0088*/ 	.byte	0x04, 0x39
        /*008a*/ 	.short	(.L_35 - .L_34)


	//   ....[0]....
.L_34:
        /*008c*/ 	.word	0x00000230
        /*0090*/ 	.word	0x000000ff
        /*0094*/ 	.word	0x00000000
        /*0098*/ 	.short	0x0100
        /*009a*/ 	.byte	0x08
	.zero		1


	//   ....[1]....
        /*009c*/ 	.word	0x00000240
        /*00a0*/ 	.word	0x000000ff
        /*00a4*/ 	.word	0x00000020
        /*00a8*/ 	.short	0x0100
        /*00aa*/ 	.byte	0x08
	.zero		1


	//   ....[2]....
        /*00ac*/ 	.word	0x00000250
        /*00b0*/ 	.word	0x000000ff
        /*00b4*/ 	.word	0x00000008
        /*00b8*/ 	.short	0x0100
        /*00ba*/ 	.byte	0x08
	.zero		1


	//   ....[3]....
        /*00bc*/ 	.word	0x00000260
        /*00c0*/ 	.word	0x000000ff
        /*00c4*/ 	.word	0x00000028
        /*00c8*/ 	.short	0x0100
        /*00ca*/ 	.byte	0x08
	.zero		1


	//   ....[4]....
        /*00cc*/ 	.word	0x00000270
        /*00d0*/ 	.word	0x000000ff
        /*00d4*/ 	.word	0x00000010
        /*00d8*/ 	.short	0x0100
        /*00da*/ 	.byte	0x08
	.zero		1


	//   ....[5]....
        /*00dc*/ 	.word	0x00000280
        /*00e0*/ 	.word	0x000000ff
        /*00e4*/ 	.word	0x00000030
        /*00e8*/ 	.short	0x0100
        /*00ea*/ 	.byte	0x08
	.zero		1


	//   ....[6]....
        /*00ec*/ 	.word	0x00000290
        /*00f0*/ 	.word	0x000000ff
        /*00f4*/ 	.word	0x00000018
        /*00f8*/ 	.short	0x0100
        /*00fa*/ 	.byte	0x08
	.zero		1


	//   ....[7]....
        /*00fc*/ 	.word	0x000002a0
        /*0100*/ 	.word	0x000000ff
        /*0104*/ 	.word	0x00000038
        /*0108*/ 	.short	0x0100
        /*010a*/ 	.byte	0x08
	.zero		1


	//   ....[8]....
        /*010c*/ 	.word	0x000006f0
        /*0110*/ 	.word	0x000000ff
        /*0114*/ 	.word	0x00000050
        /*0118*/ 	.short	0x0100
        /*011a*/ 	.byte	0x06
	.zero		1


	//   ....[9]....
        /*011c*/ 	.word	0x00000780
        /*0120*/ 	.word	0x000000ff
        /*0124*/ 	.word	0x00000058
        /*0128*/ 	.short	0x0100
        /*012a*/ 	.byte	0x06
	.zero		1


	//   ....[10]....
        /*012c*/ 	.word	0x000014b0
        /*0130*/ 	.word	0x00000003
        /*0134*/ 	.word	0x00000000
        /*0138*/ 	.short	0x010a
        /*013a*/ 	.byte	0x3f
	.zero		1


	//   ....[11]....
        /*013c*/ 	.word	0x000014f0
        /*0140*/ 	.word	0x00000003
        /*0144*/ 	.word	0x00000000
        /*0148*/ 	.short	0x010a
        /*014a*/ 	.byte	0x3f
	.zero		1


	//   ....[12]....
        /*014c*/ 	.word	0x000017c0
        /*0150*/ 	.word	0x00000005
        /*0154*/ 	.word	0x00000000
        /*0158*/ 	.short	0x010a
        /*015a*/ 	.byte	0x3f
	.zero		1


	//   ....[13]....
        /*015c*/ 	.word	0x00001800
        /*0160*/ 	.word	0x00000005
        /*0164*/ 	.word	0x00000000
        /*0168*/ 	.short	0x010a
        /*016a*/ 	.byte	0x3f
	.zero		1


	//   ....[14]....
        /*016c*/ 	.word	0x00001960
        /*0170*/ 	.word	0x00000005
        /*0174*/ 	.word	0x00000000
        /*0178*/ 	.short	0x0101
        /*017a*/ 	.byte	0x3f
	.zero		1


	//   ....[15]....
        /*017c*/ 	.word	0x00001b40
        /*0180*/ 	.word	0x00000003
        /*0184*/ 	.word	0x00000000
        /*0188*/ 	.short	0x0101
        /*018a*/ 	.byte	0x3f
	.zero		1


	//   ....[16]....
        /*018c*/ 	.word	0x00004a10
        /*0190*/ 	.word	0x00000014
        /*0194*/ 	.word	0x00000020
        /*0198*/ 	.short	0x010a
        /*019a*/ 	.byte	0x3f
	.zero		1


	//   ....[17]....
        /*019c*/ 	.word	0x00004dd0
        /*01a0*/ 	.word	0x00000005
        /*01a4*/ 	.word	0x00000058
        /*01a8*/ 	.short	0x0101
        /*01aa*/ 	.byte	0x3f
	.zero		1


	//   ....[18]....
        /*01ac*/ 	.word	0x000054f0
        /*01b0*/ 	.word	0x00000007
        /*01b4*/ 	.word	0x00000000
        /*01b8*/ 	.short	0x010a
        /*01ba*/ 	.byte	0x3f
	.zero		1


	//   ....[19]....
        /*01bc*/ 	.word	0x00005570
        /*01c0*/ 	.word	0x00000008
        /*01c4*/ 	.word	0x00000000
        /*01c8*/ 	.short	0x010a
        /*01ca*/ 	.byte	0x3f
	.zero		1


	//   ....[20]....
        /*01cc*/ 	.word	0x00005600
        /*01d0*/ 	.word	0x0000000b
        /*01d4*/ 	.word	0x00000000
        /*01d8*/ 	.short	0x010a
        /*01da*/ 	.byte	0x3f
	.zero		1


	//   ....[21]....
        /*01dc*/ 	.word	0x00005690
        /*01e0*/ 	.word	0x00000003
        /*01e4*/ 	.word	0x00000000
        /*01e8*/ 	.short	0x010a
        /*01ea*/ 	.byte	0x3f
	.zero		1


	//   ....[22]....
        /*01ec*/ 	.word	0x000056f0
        /*01f0*/ 	.word	0x00000003
        /*01f4*/ 	.word	0x00000000
        /*01f8*/ 	.short	0x010a
        /*01fa*/ 	.byte	0x3f
	.zero		1


	//   ....[23]....
        /*01fc*/ 	.word	0x00005740
        /*0200*/ 	.word	0x00000005
        /*0204*/ 	.word	0x00000000
        /*0208*/ 	.short	0x010a
        /*020a*/ 	.byte	0x3f
	.zero		1


	//   ....[24]....
        /*020c*/ 	.word	0x00005810
        /*0210*/ 	.word	0x00000014
        /*0214*/ 	.word	0x00000020
        /*0218*/ 	.short	0x010a
        /*021a*/ 	.byte	0x3f
	.zero		1


	//   ....[25]....
        /*021c*/ 	.word	0x000058e0
        /*0220*/ 	.word	0x00000007
        /*0224*/ 	.word	0x00000000
        /*0228*/ 	.short	0x010a
        /*022a*/ 	.byte	0x3f
	.zero		1


	//   ....[26]....
        /*022c*/ 	.word	0x00005930
        /*0230*/ 	.word	0x00000008
        /*0234*/ 	.word	0x00000000
        /*0238*/ 	.short	0x010a
        /*023a*/ 	.byte	0x3f
	.zero		1


	//   ....[27]....
        /*023c*/ 	.word	0x00005980
        /*0240*/ 	.word	0x0000000b
        /*0244*/ 	.word	0x00000000
        /*0248*/ 	.short	0x010a
        /*024a*/ 	.byte	0x3f
	.zero		1


	//----- nvinfo : EIATTR_NUM_MBARRIERS
	.align		4
.L_35:
        /*024c*/ 	.byte	0x03, 0x38
        /*024e*/ 	.short	0x000a


	//----- nvinfo : EIATTR_EXIT_INSTR_OFFSETS
	.align		4
        /*0250*/ 	.byte	0x04, 0x1c
        /*0252*/ 	.short	(.L_37 - .L_36)


	//   ....[0]....
.L_36:
        /*0254*/ 	.word	0x00000950


	//   ....[1]....
        /*0258*/ 	.word	0x00001160


	//   ....[2]....
        /*025c*/ 	.word	0x00004110


	//   ....[3]....
        /*0260*/ 	.word	0x00004670


	//   ....[4]....
        /*0264*/ 	.word	0x000056e0


	//----- nvinfo : EIATTR_MAX_THREADS
	.align		4
.L_37:
        /*0268*/ 	.byte	0x04, 0x05
        /*026a*/ 	.short	(.L_39 - .L_38)
.L_38:
        /*026c*/ 	.word	0x00000180
        /*0270*/ 	.word	0x00000001
        /*0274*/ 	.word	0x00000001


	//----- nvinfo : EIATTR_CRS_STACK_SIZE
	.align		4
.L_39:
        /*0278*/ 	.byte	0x04, 0x1e
        /*027a*/ 	.short	(.L_41 - .L_40)
.L_40:
        /*027c*/ 	.word	0x00000000


	//----- nvinfo : EIATTR_CBANK_PARAM_SIZE
	.align		4
.L_41:
        /*0280*/ 	.byte	0x03, 0x19
        /*0282*/ 	.short	0x0470


	//----- nvinfo : EIATTR_PARAM_CBANK
	.align		4
        /*0284*/ 	.byte	0x04, 0x0a
        /*0286*/ 	.short	(.L_43 - .L_42)
	.align		4
.L_42:
        /*0288*/ 	.word	index@(.nv.constant0._ZN7cutlass13device_kernelINS_4gemm6kernel13GemmUniversalIN4cute5tupleIJiiiiEEENS1_10collective13CollectiveMmaINS1_34MainloopSm90TmaGmmaWarpSpecializedILi4ENS5_IJNS4_1CILi2EEENSA_ILi1EEESC_EEENS1_35KernelTmaWarpSpecializedCooperativeEEENS5_IJNSA_ILi128EEENSA_ILi64EEESH_EEEaNS5_IJlSC_lEEEaSJ_NS4_8TiledMMAINS4_8MMA_AtomIJNS4_4SM904GMMA26MMA_64x64x32_S32S8S8_SS_TNEEEENS4_6LayoutISD_NS5_IJSC_NSA_ILi0EEESR_EEEEENS5_IJNS4_10UnderscoreESU_SU_EEEEENS4_13SM90_TMA_LOADENS4_14ComposedLayoutINS4_7SwizzleILi2ELi4ELi3EEENS4_18smem_ptr_flag_bitsILi8EEENSQ_INS5_IJNSA_ILi8EEESH_EEENS5_IJSH_SC_EEEEEEEvNS4_8identityENS4_23SM90_TMA_LOAD_MULTICASTES17_vS18_EENS_8epilogue10collective6detail29Sm90TmaWarpSpecializedAdapterINS1C_15DefaultEpilogueIaSJ_SJ_NS1B_6thread17LinearCombinationIaLi1EiiLNS1G_9ScaleType4KindE0ELNS_15FloatRoundStyleE2EaEENS1_15EpilogueDefaultEEEEEvvEEEEvNT_6ParamsE)
        /*028c*/ 	.short	0x0210
        /*028e*/ 	.short	0x0470


	//----- nvinfo : EIATTR_SW_WAR
	.align		4
.L_43:
        /*0290*/ 	.byte	0x04, 0x36
        /*0292*/ 	.short	(.L_45 - .L_44)
.L_44:
        /*0294*/ 	.word	0x00000008
.L_45:


//--------------------- .nv.callgraph             --------------------------
	.section	.nv.callgraph,"",@"SHT_CUDA_CALLGRAPH"
	.align	4
	.sectionentsize	8
	.align		4
        /*0000*/ 	.word	0x00000000
	.align		4
        /*0004*/ 	.word	0xffffffff
	.align		4
        /*0008*/ 	.word	index@(_ZN7cutlass13device_kernelINS_4gemm6kernel13GemmUniversalIN4cute5tupleIJiiiiEEENS1_10collective13CollectiveMmaINS1_34MainloopSm90TmaGmmaWarpSpecializedILi4ENS5_IJNS4_1CILi2EEENSA_ILi1EEESC_EEENS1_35KernelTmaWarpSpecializedCooperativeEEENS5_IJNSA_ILi128EEENSA_ILi64EEESH_EEEaNS5_IJlSC_lEEEaSJ_NS4_8TiledMMAINS4_8MMA_AtomIJNS4_4SM904GMMA26MMA_64x64x32_S32S8S8_SS_TNEEEENS4_6LayoutISD_NS5_IJSC_NSA_ILi0EEESR_EEEEENS5_IJNS4_10UnderscoreESU_SU_EEEEENS4_13SM90_TMA_LOADENS4_14ComposedLayoutINS4_7SwizzleILi2ELi4ELi3EEENS4_18smem_ptr_flag_bitsILi8EEENSQ_INS5_IJNSA_ILi8EEESH_EEENS5_IJSH_SC_EEEEEEEvNS4_8identityENS4_23SM90_TMA_LOAD_MULTICASTES17_vS18_EENS_8epilogue10collective6detail29Sm90TmaWarpSpecializedAdapterINS1C_15DefaultEpilogueIaSJ_SJ_NS1B_6thread17LinearCombinationIaLi1EiiLNS1G_9ScaleType4KindE0ELNS_15FloatRoundStyleE2EaEENS1_15EpilogueDefaultEEEEEvvEEEEvNT_6ParamsE)
	.align		4
        /*000c*/ 	.word	index@(__assertfail)
	.align		4
        /*0010*/ 	.word	0x00000000
	.align		4
        /*0014*/ 	.word	0xfffffffe
	.align		4
        /*0018*/ 	.word	0x00000000
	.align		4
        /*001c*/ 	.word	0xfffffffd
	.align		4
        /*0020*/ 	.word	0x00000000
	.align		4
        /*0024*/ 	.word	0xfffffffc


//--------------------- .nv.constant4             --------------------------
	.section	.nv.constant4,"a",@progbits
	.align	8
	.align		8
.nv.constant4:
        /*0000*/ 	.dword	__assertfail
	.align		8
        /*0008*/ 	.dword	__unnamed_1
	.align		8
        /*0010*/ 	.dword	_ZN39_INTERNAL_74c52ce6_4_k_cu_d949fc16_54774cuda3std3__45__cpo5beginE
	.align		8
        /*0018*/ 	.dword	_ZN39_INTERNAL_74c52ce6_4_k_cu_d949fc16_54774cuda3std3__45__cpo3endE
	.align		8
        /*0020*/ 	.dword	_ZN39_INTERNAL_74c52ce6_4_k_cu_d949fc16_54774cuda3std3__45__cpo6cbeginE
	.align		8
        /*0028*/ 	.dword	_ZN39_INTERNAL_74c52ce6_4_k_cu_d949fc16_54774cuda3std3__45__cpo4cendE
	.align		8
        /*0030*/ 	.dword	_ZN39_INTERNAL_74c52ce6_4_k_cu_d949fc16_54774cuda3std3__441_GLOBAL__N__74c52ce6_4_k_cu_d949fc16_54776ignoreE
	.align		8
        /*0038*/ 	.dword	_ZN39_INTERNAL_74c52ce6_4_k_cu_d949fc16_54774cuda3std3__419piecewise_constructE
	.align		8
        /*0040*/ 	.dword	_ZN39_INTERNAL_74c52ce6_4_k_cu_d949fc16_54774cuda3std3__48in_placeE
	.align		8
        /*0048*/ 	.dword	_ZN39_INTERNAL_74c52ce6_4_k_cu_d949fc16_54774cuda3std6ranges3__45__cpo4swapE
	.align		8
        /*0050*/ 	.dword	_ZN39_INTERNAL_74c52ce6_4_k_cu_d949fc16_54774cuda3std6ranges3__45__cpo9iter_moveE
	.align		8
        /*0058*/ 	.dword	_ZN39_INTERNAL_74c52ce6_4_k_cu_d949fc16_54774cute7productE
	.align		8
        /*0060*/ 	.dword	_ZN39_INTERNAL_74c52ce6_4_k_cu_d949fc16_54774cute1_E
	.align		8
        /*0068*/ 	.dword	$str$22
	.align		8
        /*0070*/ 	.dword	$str$23


//--------------------- .text._ZN7cutlass13device_kernelINS_4gemm6kernel13GemmUniversalIN4cute5tupleIJiiiiEEENS1_10collective13CollectiveMmaINS1_34MainloopSm90TmaGmmaWarpSpecializedILi4ENS5_IJNS4_1CILi2EEENSA_ILi1EEESC_EEENS1_35KernelTmaWarpSpecializedCooperativeEEENS5_IJNSA_ILi128EEENSA_ILi64EEESH_EEEaNS5_IJlSC_lEEEaSJ_NS4_8TiledMMAINS4_8MMA_AtomIJNS4_4SM904GMMA26MMA_64x64x32_S32S8S8_SS_TNEEEENS4_6LayoutISD_NS5_IJSC_NSA_ILi0EEESR_EEEEENS5_IJNS4_10UnderscoreESU_SU_EEEEENS4_13SM90_TMA_LOADENS4_14ComposedLayoutINS4_7SwizzleILi2ELi4ELi3EEENS4_18smem_ptr_flag_bitsILi8EEENSQ_INS5_IJNSA_ILi8EEESH_EEENS5_IJSH_SC_EEEEEEEvNS4_8identityENS4_23SM90_TMA_LOAD_MULTICASTES17_vS18_EENS_8epilogue10collective6detail29Sm90TmaWarpSpecializedAdapterINS1C_15DefaultEpilogueIaSJ_SJ_NS1B_6thread17LinearCombinationIaLi1EiiLNS1G_9ScaleType4KindE0ELNS_15FloatRoundStyleE2EaEENS1_15EpilogueDefaultEEEEEvvEEEEvNT_6ParamsE --------------------------
	.section	.text._ZN7cutlass13device_kernelINS_4gemm6kernel13GemmUniversalIN4cute5tupleIJiiiiEEENS1_10collective13CollectiveMmaINS1_34MainloopSm90TmaGmmaWarpSpecializedILi4ENS5_IJNS4_1CILi2EEENSA_ILi1EEESC_EEENS1_35KernelTmaWarpSpecializedCooperativeEEENS5_IJNSA_ILi128EEENSA_ILi64EEESH_EEEaNS5_IJlSC_lEEEaSJ_NS4_8TiledMMAINS4_8MMA_AtomIJNS4_4SM904GMMA26MMA_64x64x32_S32S8S8_SS_TNEEEENS4_6LayoutISD_NS5_IJSC_NSA_ILi0EEESR_EEEEENS5_IJNS4_10UnderscoreESU_SU_EEEEENS4_13SM90_TMA_LOADENS4_14ComposedLayoutINS4_7SwizzleILi2ELi4ELi3EEENS4_18smem_ptr_flag_bitsILi8EEENSQ_INS5_IJNSA_ILi8EEESH_EEENS5_IJSH_SC_EEEEEEEvNS4_8identityENS4_23SM90_TMA_LOAD_MULTICASTES17_vS18_EENS_8epilogue10collective6detail29Sm90TmaWarpSpecializedAdapterINS1C_15DefaultEpilogueIaSJ_SJ_NS1B_6thread17LinearCombinationIaLi1EiiLNS1G_9ScaleType4KindE0ELNS_15FloatRoundStyleE2EaEENS1_15EpilogueDefaultEEEEEvvEEEEvNT_6ParamsE,"ax",@progbits
	.align	128
.text._ZN7cutlass13device_kernelINS_4gemm6kernel13GemmUniversalIN4cute5tupleIJiiiiEEENS1_10collective13CollectiveMmaINS1_34MainloopSm90TmaGmmaWarpSpecializedILi4ENS5_IJNS4_1CILi2EEENSA_ILi1EEESC_EEENS1_35KernelTmaWarpSpecializedCooperativeEEENS5_IJNSA_ILi128EEENSA_ILi64EEESH_EEEaNS5_IJlSC_lEEEaSJ_NS4_8TiledMMAINS4_8MMA_AtomIJNS4_4SM904GMMA26MMA_64x64x32_S32S8S8_SS_TNEEEENS4_6LayoutISD_NS5_IJSC_NSA_ILi0EEESR_EEEEENS5_IJNS4_10UnderscoreESU_SU_EEEEENS4_13SM90_TMA_LOADENS4_14ComposedLayoutINS4_7SwizzleILi2ELi4ELi3EEENS4_18smem_ptr_flag_bitsILi8EEENSQ_INS5_IJNSA_ILi8EEESH_EEENS5_IJSH_SC_EEEEEEEvNS4_8identityENS4_23SM90_TMA_LOAD_MULTICASTES17_vS18_EENS_8epilogue10collective6detail29Sm90TmaWarpSpecializedAdapterINS1C_15DefaultEpilogueIaSJ_SJ_NS1B_6thread17LinearCombinationIaLi1EiiLNS1G_9ScaleType4KindE0ELNS_15FloatRoundStyleE2EaEENS1_15EpilogueDefaultEEEEEvvEEEEvNT_6ParamsE:
        .type           _ZN7cutlass13device_kernelINS_4gemm6kernel13GemmUniversalIN4cute5tupleIJiiiiEEENS1_10collective13CollectiveMmaINS1_34MainloopSm90TmaGmmaWarpSpecializedILi4ENS5_IJNS4_1CILi2EEENSA_ILi1EEESC_EEENS1_35KernelTmaWarpSpecializedCooperativeEEENS5_IJNSA_ILi128EEENSA_ILi64EEESH_EEEaNS5_IJlSC_lEEEaSJ_NS4_8TiledMMAINS4_8MMA_AtomIJNS4_4SM904GMMA26MMA_64x64x32_S32S8S8_SS_TNEEEENS4_6LayoutISD_NS5_IJSC_NSA_ILi0EEESR_EEEEENS5_IJNS4_10UnderscoreESU_SU_EEEEENS4_13SM90_TMA_LOADENS4_14ComposedLayoutINS4_7SwizzleILi2ELi4ELi3EEENS4_18smem_ptr_flag_bitsILi8EEENSQ_INS5_IJNSA_ILi8EEESH_EEENS5_IJSH_SC_EEEEEEEvNS4_8identityENS4_23SM90_TMA_LOAD_MULTICASTES17_vS18_EENS_8epilogue10collective6detail29Sm90TmaWarpSpecializedAdapterINS1C_15DefaultEpilogueIaSJ_SJ_NS1B_6thread17LinearCombinationIaLi1EiiLNS1G_9ScaleType4KindE0ELNS_15FloatRoundStyleE2EaEENS1_15EpilogueDefaultEEEEEvvEEEEvNT_6ParamsE,@function
        .size           _ZN7cutlass13device_kernelINS_4gemm6kernel13GemmUniversalIN4cute5tupleIJiiiiEEENS1_10collective13CollectiveMmaINS1_34MainloopSm90TmaGmmaWarpSpecializedILi4ENS5_IJNS4_1CILi2EEENSA_ILi1EEESC_EEENS1_35KernelTmaWarpSpecializedCooperativeEEENS5_IJNSA_ILi128EEENSA_ILi64EEESH_EEEaNS5_IJlSC_lEEEaSJ_NS4_8TiledMMAINS4_8MMA_AtomIJNS4_4SM904GMMA26MMA_64x64x32_S32S8S8_SS_TNEEEENS4_6LayoutISD_NS5_IJSC_NSA_ILi0EEESR_EEEEENS5_IJNS4_10UnderscoreESU_SU_EEEEENS4_13SM90_TMA_LOADENS4_14ComposedLayoutINS4_7SwizzleILi2ELi4ELi3EEENS4_18smem_ptr_flag_bitsILi8EEENSQ_INS5_IJNSA_ILi8EEESH_EEENS5_IJSH_SC_EEEEEEEvNS4_8identityENS4_23SM90_TMA_LOAD_MULTICASTES17_vS18_EENS_8epilogue10collective6detail29Sm90TmaWarpSpecializedAdapterINS1C_15DefaultEpilogueIaSJ_SJ_NS1B_6thread17LinearCombinationIaLi1EiiLNS1G_9ScaleType4KindE0ELNS_15FloatRoundStyleE2EaEENS1_15EpilogueDefaultEEEEEvvEEEEvNT_6ParamsE,(.L_x_137 - _ZN7cutlass13device_kernelINS_4gemm6kernel13GemmUniversalIN4cute5tupleIJiiiiEEENS1_10collective13CollectiveMmaINS1_34MainloopSm90TmaGmmaWarpSpecializedILi4ENS5_IJNS4_1CILi2EEENSA_ILi1EEESC_EEENS1_35KernelTmaWarpSpecializedCooperativeEEENS5_IJNSA_ILi128EEENSA_ILi64EEESH_EEEaNS5_IJlSC_lEEEaSJ_NS4_8TiledMMAINS4_8MMA_AtomIJNS4_4SM904GMMA26MMA_64x64x32_S32S8S8_SS_TNEEEENS4_6LayoutISD_NS5_IJSC_NSA_ILi0EEESR_EEEEENS5_IJNS4_10UnderscoreESU_SU_EEEEENS4_13SM90_TMA_LOADENS4_14ComposedLayoutINS4_7SwizzleILi2ELi4ELi3EEENS4_18smem_ptr_flag_bitsILi8EEENSQ_INS5_IJNSA_ILi8EEESH_EEENS5_IJSH_SC_EEEEEEEvNS4_8identityENS4_23SM90_TMA_LOAD_MULTICASTES17_vS18_EENS_8epilogue10collective6detail29Sm90TmaWarpSpecializedAdapterINS1C_15DefaultEpilogueIaSJ_SJ_NS1B_6thread17LinearCombinationIaLi1EiiLNS1G_9ScaleType4KindE0ELNS_15FloatRoundStyleE2EaEENS1_15EpilogueDefaultEEEEEvvEEEEvNT_6ParamsE)
        .other          _ZN7cutlass13device_kernelINS_4gemm6kernel13GemmUniversalIN4cute5tupleIJiiiiEEENS1_10collective13CollectiveMmaINS1_34MainloopSm90TmaGmmaWarpSpecializedILi4ENS5_IJNS4_1CILi2EEENSA_ILi1EEESC_EEENS1_35KernelTmaWarpSpecializedCooperativeEEENS5_IJNSA_ILi128EEENSA_ILi64EEESH_EEEaNS5_IJlSC_lEEEaSJ_NS4_8TiledMMAINS4_8MMA_AtomIJNS4_4SM904GMMA26MMA_64x64x32_S32S8S8_SS_TNEEEENS4_6LayoutISD_NS5_IJSC_NSA_ILi0EEESR_EEEEENS5_IJNS4_10UnderscoreESU_SU_EEEEENS4_13SM90_TMA_LOADENS4_14ComposedLayoutINS4_7SwizzleILi2ELi4ELi3EEENS4_18smem_ptr_flag_bitsILi8EEENSQ_INS5_IJNSA_ILi8EEESH_EEENS5_IJSH_SC_EEEEEEEvNS4_8identityENS4_23SM90_TMA_LOAD_MULTICASTES17_vS18_EENS_8epilogue10collective6detail29Sm90TmaWarpSpecializedAdapterINS1C_15DefaultEpilogueIaSJ_SJ_NS1B_6thread17LinearCombinationIaLi1EiiLNS1G_9ScaleType4KindE0ELNS_15FloatRoundStyleE2EaEENS1_15EpilogueDefaultEEEEEvvEEEEvNT_6ParamsE,@"STO_CUDA_ENTRY STV_DEFAULT"
_ZN7cutlass13device_kernelINS_4gemm6kernel13GemmUniversalIN4cute5tupleIJiiiiEEENS1_10collective13CollectiveMmaINS1_34MainloopSm90TmaGmmaWarpSpecializedILi4ENS5_IJNS4_1CILi2EEENSA_ILi1EEESC_EEENS1_35KernelTmaWarpSpecializedCooperativeEEENS5_IJNSA_ILi128EEENSA_ILi64EEESH_EEEaNS5_IJlSC_lEEEaSJ_NS4_8TiledMMAINS4_8MMA_AtomIJNS4_4SM904GMMA26MMA_64x64x32_S32S8S8_SS_TNEEEENS4_6LayoutISD_NS5_IJSC_NSA_ILi0EEESR_EEEEENS5_IJNS4_10UnderscoreESU_SU_EEEEENS4_13SM90_TMA_LOADENS4_14ComposedLayoutINS4_7SwizzleILi2ELi4ELi3EEENS4_18smem_ptr_flag_bitsILi8EEENSQ_INS5_IJNSA_ILi8EEESH_EEENS5_IJSH_SC_EEEEEEEvNS4_8identityENS4_23SM90_TMA_LOAD_MULTICASTES17_vS18_EENS_8epilogue10collective6detail29Sm90TmaWarpSpecializedAdapterINS1C_15DefaultEpilogueIaSJ_SJ_NS1B_6thread17LinearCombinationIaLi1EiiLNS1G_9ScaleType4KindE0ELNS_15FloatRoundStyleE2EaEENS1_15EpilogueDefaultEEEEEvvEEEEvNT_6ParamsE:
[----:B------:R-:W0:Y:S01]  /*0000*/  LDC R1, c[0x0][0x28] ;  /* 0x00000a00ff017b82 */ /* 0x000e220000000800 */
[----:B------:R-:W1:Y:S01]  /*0010*/  S2R R18, SR_TID.X ;  /* 0x0000000000127919 */ /* 0x000e620000002100 */
[----:B------:R-:W-:Y:S01]  /*0020*/  ELECT P0, URZ, PT ;  /* 0x00000000003f782f */ /* 0x000fe20003800000 */
[----:B------:R-:W-:Y:S01]  /*0030*/  BSSY B0, `(.L_x_0) ;  /* 0x000000f000007945 */ /* 0x000fe20003800000 */
[--C-:B-1----:R-:W-:Y:S02]  /*0040*/  SHF.R.U32.HI R0, RZ, 0x5, R18.reuse ;  /* 0x00000005ff007819 */ /* 0x102fe40000011612 */
[----:B------:R-:W-:-:S03]  /*0050*/  SHF.R.U32.HI R3, RZ, 0x7, R18 ;  /* 0x00000007ff037819 */ /* 0x000fc60000011612 */
[----:B------:R-:W1:Y:S04]  /*0060*/  SHFL.IDX PT, R2, R0, RZ, 0x1f ;  /* 0x00001fff00027589 */ /* 0x000e6800000e0000 */
[----:B------:R2:W3:Y:S01]  /*0070*/  SHFL.IDX PT, R5, R3, RZ, 0x1f ;  /* 0x00001fff03057589 */ /* 0x0004e200000e0000 */
[----:B-1----:R-:W-:-:S13]  /*0080*/  ISETP.NE.OR P0, PT, R2, RZ, !P0 ;  /* 0x000000ff0200720c */ /* 0x002fda0004705670 */
[----:B0-23--:R-:W-:Y:S05]  /*0090*/  @P0 BRA `(.L_x_1) ;  /* 0x0000000000200947 */ /* 0x00dfea0003800000 */
[----:B------:R-:W-:Y:S02]  /*00a0*/  ULDC.64 UR4, c[0x0][0x198] ;  /* 0x0000660000047ab9 */ /* 0x000fe40000000a00 */
[----:B------:R-:W-:Y:S02]  /*00b0*/  UIADD3 UR6, UP0, UR4, 0xf0, URZ ;  /* 0x000000f004067890 */ /* 0x000fe4000ff1e03f */
[----:B------:R-:W-:Y:S02]  /*00c0*/  UIADD3 UR4, UP1, UR4, 0x1f0, URZ ;  /* 0x000001f004047890 */ /* 0x000fe4000ff3e03f */
[----:B------:R-:W-:Y:S02]  /*00d0*/  UIADD3.X UR7, URZ, UR5, URZ, UP0, !UPT ;  /* 0x000000053f077290 */ /* 0x000fe400087fe43f */
[----:B------:R-:W-:-:S07]  /*00e0*/  UIADD3.X UR5, URZ, UR5, URZ, UP1, !UPT ;  /* 0x000000053f057290 */ /* 0x000fce0008ffe43f */
[----:B------:R0:W-:Y:S02]  /*00f0*/  UTMACCTL.PF [UR6] ;  /* 0x00000000060079b9 */ /* 0x0001e40008040000 */
[----:B------:R0:W-:Y:S02]  /*0100*/  UTMACCTL.PF [UR4] ;  /* 0x00000000040079b9 */ /* 0x0001e40008040000 */
[----:B0-----:R-:W-:Y:S01]  /*0110*/  NOP ;  /* 0x0000000000007918 */ /* 0x001fe20000000000 */
.L_x_1:
[----:B------:R-:W-:Y:S05]  /*0120*/  BSYNC B0 ;  /* 0x0000000000007941 */ /* 0x000fea0003800000 */
.L_x_0:
[----:B------:R-:W0:Y:S02]  /*0130*/  SHFL.IDX PT, R3, R0, RZ, 0x1f ;  /* 0x00001fff00037589 */ /* 0x000e2400000e0000 */
[----:B0-----:R-:W-:-:S13]  /*0140*/  ISETP.NE.AND P0, PT, R3, RZ, PT ;  /* 0x000000ff0300720c */ /* 0x001fda0003f05270 */
[----:B------:R-:W-:Y:S05]  /*0150*/  @P0 BRA `(.L_x_2) ;  /* 0x0000000000580947 */ /* 0x000fea0003800000 */
[----:B------:R-:W0:Y:S01]  /*0160*/  S2UR UR8, SR_CgaCtaId ;  /* 0x00000000000879c3 */ /* 0x000e220000008800 */
[----:B------:R-:W-:Y:S01]  /*0170*/  UMOV UR4, 0x400 ;  /* 0x0000040000047882 */ /* 0x000fe20000000000 */
[----:B------:R-:W-:Y:S01]  /*0180*/  UMOV UR5, 0x1 ;  /* 0x0000000100057882 */ /* 0x000fe20000000000 */
[----:B------:R-:W-:Y:S01]  /*0190*/  UMOV UR6, 0x4 ;  /* 0x0000000400067882 */ /* 0x000fe20000000000 */
[----:B------:R-:W-:Y:S01]  /*01a0*/  ELECT P0, URZ, PT ;  /* 0x00000000003f782f */ /* 0x000fe20003800000 */
[----:B------:R-:W-:-:S04]  /*01b0*/  UIADD3 UR6, -UR6, 0x100000, URZ ;  /* 0x0010000006067890 */ /* 0x000fc8000fffe13f */
[----:B------:R-:W-:Y:S02]  /*01c0*/  USHF.L.U32 UR7, UR6, 0xb, URZ ;  /* 0x0000000b06077899 */ /* 0x000fe4000800063f */
[----:B------:R-:W-:Y:S02]  /*01d0*/  USHF.L.U32 UR6, UR6, 0x1, URZ ;  /* 0x0000000106067899 */ /* 0x000fe4000800063f */
[----:B0-----:R-:W-:Y:S02]  /*01e0*/  ULEA UR8, UR8, UR4, 0x18 ;  /* 0x0000000408087291 */ /* 0x001fe4000f8ec03f */
[----:B------:R-:W-:-:S04]  /*01f0*/  UIADD3 UR4, -UR5, 0x100000, URZ ;  /* 0x0010000005047890 */ /* 0x000fc8000fffe13f */
[----:B------:R-:W-:Y:S02]  /*0200*/  USHF.L.U32 UR5, UR4, 0xb, URZ ;  /* 0x0000000b04057899 */ /* 0x000fe4000800063f */
[----:B------:R-:W-:Y:S01]  /*0210*/  USHF.L.U32 UR4, UR4, 0x1, URZ ;  /* 0x0000000104047899 */ /* 0x000fe2000800063f */
[----:B------:R-:W0:Y:S11]  /*0220*/  FENCE.VIEW.ASYNC.S ;  /* 0x00000000000073c6 */ /* 0x000e360000000000 */
[----:B0-----:R0:W1:Y:S01]  /*0230*/  SYNCS.EXCH.64 URZ, [UR8], UR4 ;  /* 0x00000004083f75b2 */ /* 0x0010620008000100 */
[----:B------:R0:W2:Y:S01]  /*0240*/  SYNCS.EXCH.64 URZ, [UR8+0x20], UR6 ;  /* 0x00002006083f75b2 */ /* 0x0000a20008000100 */
[----:B------:R0:W3:Y:S01]  /*0250*/  SYNCS.EXCH.64 URZ, [UR8+0x8], UR4 ;  /* 0x00000804083f75b2 */ /* 0x0000e20008000100 */
[----:B------:R0:W4:Y:S01]  /*0260*/  SYNCS.EXCH.64 URZ, [UR8+0x28], UR6 ;  /* 0x00002806083f75b2 */ /* 0x0001220008000100 */
[----:B------:R0:W0:Y:S01]  /*0270*/  SYNCS.EXCH.64 URZ, [UR8+0x10], UR4 ;  /* 0x00001004083f75b2 */ /* 0x0000220008000100 */
[----:B------:R0:W0:Y:S01]  /*0280*/  SYNCS.EXCH.64 URZ, [UR8+0x30], UR6 ;  /* 0x00003006083f75b2 */ /* 0x0000220008000100 */
[----:B------:R0:W0:Y:S01]  /*0290*/  SYNCS.EXCH.64 URZ, [UR8+0x18], UR4 ;  /* 0x00001804083f75b2 */ /* 0x0000220008000100 */
[----:B------:R0:W0:Y:S01]  /*02a0*/  SYNCS.EXCH.64 URZ, [UR8+0x38], UR6 ;  /* 0x00003806083f75b2 */ /* 0x0000220008000100 */
[----:B------:R-:W-:Y:S01]  /*02b0*/  NOP ;  /* 0x0000000000007918 */ /* 0x000fe20000000000 */
.L_x_2:
[----:B------:R-:W-:Y:S01]  /*02c0*/  SHF.R.S32.HI R7, RZ, 0x1f, R18 ;  /* 0x0000001fff077819 */ /* 0x000fe20000011412 */
[----:B------:R-:W5:Y:S01]  /*02d0*/  SHFL.IDX PT, R0, R0, RZ, 0x1f ;  /* 0x00001fff00007589 */ /* 0x000f6200000e0000 */
[----:B0-----:R-:W0:Y:S01]  /*02e0*/  S2UR UR8, SR_CTAID.X ;  /* 0x00000000000879c3 */ /* 0x001e220000002500 */
[----:B------:R-:W-:Y:S02]  /*02f0*/  ELECT P0, URZ, PT ;  /* 0x00000000003f782f */ /* 0x000fe40003800000 */
[----:B------:R-:W-:Y:S01]  /*0300*/  LEA.HI R7, R7, R18, RZ, 0x7 ;  /* 0x0000001207077211 */ /* 0x000fe200078f38ff */
[----:B------:R-:W1:Y:S01]  /*0310*/  S2R R4, SR_CTAID.Y ;  /* 0x0000000000047919 */ /* 0x000e620000002600 */
[----:B------:R-:W-:Y:S01]  /*0320*/  SHF.R.S32.HI R8, RZ, 0x1f, R3 ;  /* 0x0000001fff087819 */ /* 0x000fe20000011403 */
[----:B------:R-:W-:Y:S01]  /*0330*/  ULDC UR4, c[0x0][0x150] ;  /* 0x0000540000047ab9 */ /* 0x000fe20000000800 */
[----:B------:R-:W-:Y:S01]  /*0340*/  LOP3.LUT R7, R7, 0xffffff80, RZ, 0xc0, !PT ;  /* 0xffffff8007077812 */ /* 0x000fe200078ec0ff */
[----:B------:R-:W-:Y:S01]  /*0350*/  NOP ;  /* 0x0000000000007918 */ /* 0x000fe20000000000 */
[----:B------:R-:W-:Y:S01]  /*0360*/  LEA.HI R8, R8, R3, RZ, 0x2 ;  /* 0x0000000308087211 */ /* 0x000fe200078f10ff */
[----:B------:R-:W2:Y:S01]  /*0370*/  LDC R10, c[0x0][0x144] ;  /* 0x00005100ff0a7b82 */ /* 0x000ea20000000800 */
[----:B------:R-:W-:Y:S01]  /*0380*/  NOP ;  /* 0x0000000000007918 */ /* 0x000fe20000000000 */
[----:B------:R-:W-:Y:S01]  /*0390*/  IMAD.IADD R6, R18, 0x1, -R7 ;  /* 0x0000000112067824 */ /* 0x000fe200078e0a07 */
[----:B------:R-:W-:Y:S01]  /*03a0*/  LOP3.LUT R8, R8, 0x3ffffffc, RZ, 0xc0, !PT ;  /* 0x3ffffffc08087812 */ /* 0x000fe200078ec0ff */
[----:B------:R-:W-:Y:S01]  /*03b0*/  IMAD.MOV.U32 R23, RZ, RZ, 0x1 ;  /* 0x00000001ff177424 */ /* 0x000fe200078e00ff */
[----:B------:R-:W-:-:S02]  /*03c0*/  ISETP.NE.AND P3, PT, R5, RZ, PT ;  /* 0x000000ff0500720c */ /* 0x000fc40003f65270 */
[----:B------:R-:W-:Y:S01]  /*03d0*/  SHF.R.S32.HI R7, RZ, 0x1f, R6 ;  /* 0x0000001fff077819 */ /* 0x000fe20000011406 */
[----:B------:R-:W-:Y:S01]  /*03e0*/  IMAD.IADD R8, R3, 0x1, -R8 ;  /* 0x0000000103087824 */ /* 0x000fe200078e0a08 */
[----:B------:R-:W3:Y:S02]  /*03f0*/  LDC R13, c[0x0][0x140] ;  /* 0x00005000ff0d7b82 */ /* 0x000ee40000000800 */
[----:B------:R-:W-:Y:S02]  /*0400*/  LEA.HI R7, R7, R6, RZ, 0x3 ;  /* 0x0000000607077211 */ /* 0x000fe400078f18ff */
[----:B-----5:R-:W-:Y:S02]  /*0410*/  ISETP.NE.OR P0, PT, R0, RZ, !P0 ;  /* 0x000000ff0000720c */ /* 0x020fe40004705670 */
[--C-:B------:R-:W-:Y:S02]  /*0420*/  SHF.R.S32.HI R0, RZ, 0x3, R7.reuse ;  /* 0x00000003ff007819 */ /* 0x100fe40000011407 */
[----:B------:R-:W-:-:S02]  /*0430*/  SHF.R.S32.HI R7, RZ, 0x1f, R7 ;  /* 0x0000001fff077819 */ /* 0x000fc40000011407 */
[----:B0-----:R-:W-:Y:S02]  /*0440*/  I2FP.F32.U32 R9, UR8 ;  /* 0x0000000800097c45 */ /* 0x001fe40008201000 */
[----:B------:R-:W-:-:S03]  /*0450*/  LEA.HI R7, R7, R0, RZ, 0x2 ;  /* 0x0000000007077211 */ /* 0x000fc600078f10ff */
[----:B------:R-:W-:Y:S01]  /*0460*/  FMUL R9, R9, UR4 ;  /* 0x0000000409097c20 */ /* 0x000fe20008400000 */
[----:B------:R-:W-:Y:S01]  /*0470*/  LOP3.LUT R7, R7, 0xfffffffc, RZ, 0xc0, !PT ;  /* 0xfffffffc07077812 */ /* 0x000fe200078ec0ff */
[----:B------:R-:W-:Y:S01]  /*0480*/  VOTEU.ALL UP0, P0 ;  /* 0x00000000003f7886 */ /* 0x000fe20000000000 */
[----:B-1----:R-:W-:Y:S01]  /*0490*/  I2FP.F32.U32 R3, R4 ;  /* 0x0000000400037245 */ /* 0x002fe20000201000 */
[----:B------:R-:W-:Y:S01]  /*04a0*/  ULDC UR4, c[0x0][0x154] ;  /* 0x0000550000047ab9 */ /* 0x000fe20000000800 */
[----:B------:R-:W-:Y:S01]  /*04b0*/  VOTEU.ALL UP1, P0 ;  /* 0x00000000003f7886 */ /* 0x000fe20000020000 */
[----:B------:R-:W0:Y:S01]  /*04c0*/  F2I.U32.TRUNC.NTZ R9, R9 ;  /* 0x0000000900097305 */ /* 0x000e22000020f000 */
[----:B------:R-:W-:Y:S01]  /*04d0*/  IMAD.IADD R7, R0, 0x1, -R7 ;  /* 0x0000000100077824 */ /* 0x000fe200078e0a07 */
[----:B------:R-:W1:Y:S01]  /*04e0*/  @!UP0 S2UR UR7, SR_CgaCtaId ;  /* 0x00000000000789c3 */ /* 0x000e620000008800 */
[----:B------:R-:W-:Y:S01]  /*04f0*/  FMUL R12, R3, UR4 ;  /* 0x00000004030c7c20 */ /* 0x000fe20008400000 */
[----:B------:R-:W-:Y:S01]  /*0500*/  UMOV UR4, 0x20 ;  /* 0x0000002000047882 */ /* 0x000fe20000000000 */
[----:B------:R-:W-:Y:S01]  /*0510*/  IMAD R8, R8, 0x4, R7 ;  /* 0x0000000408087824 */ /* 0x000fe200078e0207 */
[----:B------:R-:W-:Y:S01]  /*0520*/  @!UP0 UMOV UR6, 0x400 ;  /* 0x0000040000068882 */ /* 0x000fe20000000000 */
[----:B------:R-:W-:-:S04]  /*0530*/  @!UP0 UIADD3 UR4, -UR4, 0x100000, URZ ;  /* 0x0010000004048890 */ /* 0x000fc8000fffe13f */
[----:B------:R-:W-:Y:S02]  /*0540*/  @!UP0 USHF.L.U32 UR5, UR4, 0xb, URZ ;  /* 0x0000000b04058899 */ /* 0x000fe4000800063f */
[----:B------:R-:W-:Y:S01]  /*0550*/  @!UP0 USHF.L.U32 UR4, UR4, 0x1, URZ ;  /* 0x0000000104048899 */ /* 0x000fe2000800063f */
[----:B---3--:R-:W-:Y:S01]  /*0560*/  ISETP.EQ.U32.AND P2, PT, R13, 0x1, PT ;  /* 0x000000010d00780c */ /* 0x008fe20003f42070 */
[----:B------:R-:W3:Y:S01]  /*0570*/  F2I.U32.TRUNC.NTZ R12, R12 ;  /* 0x0000000c000c7305 */ /* 0x000ee2000020f000 */
[----:B------:R-:W-:Y:S01]  /*0580*/  LEA.HI R0, R8, R8, RZ, 0x1 ;  /* 0x0000000808007211 */ /* 0x000fe200078f08ff */
[----:B------:R-:W5:Y:S03]  /*0590*/  LDC R7, c[0x0][0x148] ;  /* 0x00005200ff077b82 */ /* 0x000f660000000800 */
[----:B------:R-:W-:Y:S01]  /*05a0*/  LOP3.LUT R11, R0, 0xfffffffe, RZ, 0xc0, !PT ;  /* 0xfffffffe000b7812 */ /* 0x000fe200078ec0ff */
[----:B0-----:R-:W-:Y:S01]  /*05b0*/  IMAD.MOV R15, RZ, RZ, -R9 ;  /* 0x000000ffff0f7224 */ /* 0x001fe200078e0a09 */
[----:B------:R-:W-:-:S03]  /*05c0*/  SHF.R.S32.HI R9, RZ, 0x1f, R2 ;  /* 0x0000001fff097819 */ /* 0x000fc60000011402 */
[----:B--2---:R-:W-:Y:S01]  /*05d0*/  IMAD R3, R10, R15, UR8 ;  /* 0x000000080a037e24 */ /* 0x004fe2000f8e020f */
[----:B------:R-:W-:Y:S01]  /*05e0*/  LEA.HI R9, R9, R2, RZ, 0x2 ;  /* 0x0000000209097211 */ /* 0x000fe200078f10ff */
[C---:B------:R-:W-:Y:S02]  /*05f0*/  IMAD.IADD R0, R8.reuse, 0x1, -R11 ;  /* 0x0000000108007824 */ /* 0x040fe400078e0a0b */
[----:B------:R-:W-:Y:S01]  /*0600*/  IMAD.SHL.U32 R11, R8, 0x4, RZ ;  /* 0x00000004080b7824 */ /* 0x000fe200078e00ff */
[----:B------:R-:W-:Y:S01]  /*0610*/  LOP3.LUT R9, R9, 0xfffffffc, RZ, 0xc0, !PT ;  /* 0xfffffffc09097812 */ /* 0x000fe200078ec0ff */
[----:B---3--:R-:W-:Y:S01]  /*0620*/  IMAD.MOV R24, RZ, RZ, -R12 ;  /* 0x000000ffff187224 */ /* 0x008fe200078e0a0c */
[----:B------:R-:W-:Y:S01]  /*0630*/  ISETP.NE.AND P4, PT, R0, R3, PT ;  /* 0x000000030000720c */ /* 0x000fe20003f85270 */
[----:B-1----:R-:W-:Y:S01]  /*0640*/  @!UP0 ULEA UR6, UR7, UR6, 0x18 ;  /* 0x0000000607068291 */ /* 0x002fe2000f8ec03f */
[----:B------:R-:W-:Y:S01]  /*0650*/  LOP3.LUT R22, R8, 0xc, R11, 0x78, !PT ;  /* 0x0000000c08167812 */ /* 0x000fe200078e780b */
[----:B------:R-:W-:Y:S01]  /*0660*/  IMAD.IADD R0, R2, 0x1, -R9 ;  /* 0x0000000102007824 */ /* 0x000fe200078e0a09 */
[----:B------:R-:W-:Y:S01]  /*0670*/  VOTEU.ALL UP0, P0 ;  /* 0x00000000003f7886 */ /* 0x000fe20000000000 */
[----:B------:R-:W-:Y:S01]  /*0680*/  LOP3.LUT P0, RZ, R6, 0x7, RZ, 0xc0, !PT ;  /* 0x0000000706ff7812 */ /* 0x000fe2000780c0ff */
[----:B------:R-:W-:-:S02]  /*0690*/  VIADD R6, R5, 0xffffffff ;  /* 0xffffffff05067836 */ /* 0x000fc40000000000 */
[----:B------:R-:W-:Y:S01]  /*06a0*/  ISETP.NE.AND P1, PT, R0, 0x3, PT ;  /* 0x000000030000780c */ /* 0x000fe20003f25270 */
[----:B-----5:R-:W-:Y:S01]  /*06b0*/  IMAD R9, R7, R24, R4 ;  /* 0x0000001807097224 */ /* 0x020fe200078e0204 */
[----:B------:R-:W-:Y:S02]  /*06c0*/  ISETP.LT.U32.AND P0, PT, R22, 0x2, !P0 ;  /* 0x000000021600780c */ /* 0x000fe40004701070 */
[----:B------:R-:W-:Y:S01]  /*06d0*/  ISETP.EQ.OR P1, PT, R0, RZ, !P1 ;  /* 0x000000ff0000720c */ /* 0x000fe20004f22670 */
[----:B------:R-:W0:Y:S02]  /*06e0*/  FENCE.VIEW.ASYNC.S ;  /* 0x00000000000073c6 */ /* 0x000e240000000000 */
[----:B0-----:R0:W1:Y:S01]  /*06f0*/  @!UP0 SYNCS.EXCH.64 URZ, [UR6+0x50], UR4 ;  /* 0x00005004063f85b2 */ /* 0x0010620008000100 */
[----:B------:R-:W-:Y:S02]  /*0700*/  @P4 LEA.HI R2, R22, R22, RZ, 0x1 ;  /* 0x0000001616024211 */ /* 0x000fe400078f08ff */
[----:B------:R-:W-:-:S02]  /*0710*/  ISETP.EQ.AND P1, PT, R5, RZ, P1 ;  /* 0x000000ff0500720c */ /* 0x000fc40000f22270 */
[----:B------:R-:W-:Y:S02]  /*0720*/  @P4 SHF.R.S32.HI R2, RZ, 0x1, R2 ;  /* 0x00000001ff024819 */ /* 0x000fe40000011402 */
[----:B------:R-:W-:Y:S02]  /*0730*/  ISETP.GE.U32.AND P6, PT, R6, 0x2, PT ;  /* 0x000000020600780c */ /* 0x000fe40003fc6070 */
[----:B------:R-:W-:Y:S02]  /*0740*/  @P4 ISETP.NE.AND P5, PT, R2, R9, PT ;  /* 0x000000090200420c */ /* 0x000fe40003fa5270 */
[----:B------:R-:W-:Y:S02]  /*0750*/  SEL R2, RZ, 0x1, !P0 ;  /* 0x00000001ff027807 */ /* 0x000fe40004000000 */
[----:B------:R-:W-:Y:S02]  /*0760*/  @P4 SEL R23, RZ, 0x1, P5 ;  /* 0x00000001ff174807 */ /* 0x000fe40002800000 */
[----:B------:R-:W-:Y:S01]  /*0770*/  SEL R19, RZ, 0x1, !P1 ;  /* 0x00000001ff137807 */ /* 0x000fe20004800000 */
[----:B------:R0:W2:Y:S01]  /*0780*/  @!UP1 SYNCS.EXCH.64 URZ, [UR6+0x58], UR4 ;  /* 0x00005804063f95b2 */ /* 0x0000a20008000100 */
[----:B------:R-:W-:Y:S01]  /*0790*/  LOP3.LUT R23, R23, R2, RZ, 0xc0, !PT ;  /* 0x0000000217177212 */ /* 0x000fe200078ec0ff */
[----:B------:R-:W-:Y:S01]  /*07a0*/  NOP ;  /* 0x0000000000007918 */ /* 0x000fe20000000000 */
[----:B------:R-:W-:Y:S01]  /*07b0*/  SEL R19, R19, 0x2, P6 ;  /* 0x0000000213137807 */ /* 0x000fe20003000000 */
[----:B------:R-:W-:Y:S06]  /*07c0*/  @!P2 BRA `(.L_x_3) ;  /* 0x000000000008a947 */ /* 0x000fec0003800000 */
[----:B-12-4-:R-:W-:Y:S01]  /*07d0*/  UCGABAR_ARV ;  /* 0x00000000000079c7 */ /* 0x016fe20008000000 */
[----:B------:R-:W-:Y:S05]  /*07e0*/  BRA `(.L_x_4) ;  /* 0x0000000000047947 */ /* 0x000fea0003800000 */
.L_x_3:
[----:B-12-4-:R-:W-:Y:S01]  /*07f0*/  NOP ;  /* 0x0000000000007918 */ /* 0x016fe20000000000 */
.L_x_4:
[----:B------:R-:W1:Y:S01]  /*0800*/  LDC R2, c[0x0][0x65c] ;  /* 0x00019700ff027b82 */ /* 0x000e620000000800 */
[----:B------:R-:W-:Y:S02]  /*0810*/  IMAD.U32 R8, RZ, RZ, UR8 ;  /* 0x00000008ff087e24 */ /* 0x000fe4000f8e00ff */
[----:B------:R-:W-:Y:S01]  /*0820*/  IMAD.MOV.U32 R9, RZ, RZ, RZ ;  /* 0x000000ffff097224 */ /* 0x000fe200078e00ff */
[----:B-1----:R-:W-:-:S04]  /*0830*/  ISETP.NE.AND P1, PT, R2, 0x1, PT ;  /* 0x000000010200780c */ /* 0x002fc80003f25270 */
[----:B------:R-:W-:-:S09]  /*0840*/  P2R R5, PR, RZ, 0x2 ;  /* 0x00000002ff057803 */ /* 0x000fd20000000000 */
[----:B------:R-:W1:Y:S01]  /*0850*/  @P1 LDC R17, c[0x0][0x10] ;  /* 0x00000400ff111b82 */ /* 0x000e620000000800 */
[----:B------:R-:W-:Y:S02]  /*0860*/  @P1 IMAD.MOV.U32 R5, RZ, RZ, RZ ;  /* 0x000000ffff051224 */ /* 0x000fe400078e00ff */
[----:B------:R-:W-:-:S05]  /*0870*/  @P1 IMAD.MOV.U32 R13, RZ, RZ, RZ ;  /* 0x000000ffff0d1224 */ /* 0x000fca00078e00ff */
[----:B------:R-:W2:Y:S01]  /*0880*/  @!P1 LDC R11, c[0x0][0xc] ;  /* 0x00000300ff0b9b82 */ /* 0x000ea20000000800 */
[----:B-1----:R-:W-:-:S04]  /*0890*/  @P1 IMAD.WIDE.U32 R16, R17, UR8, R4 ;  /* 0x0000000811101c25 */ /* 0x002fc8000f8e0004 */
[----:B------:R-:W-:Y:S02]  /*08a0*/  @P1 IMAD.IADD R17, R17, 0x1, R13 ;  /* 0x0000000111111824 */ /* 0x000fe400078e020d */
[----:B--2---:R-:W-:-:S04]  /*08b0*/  @!P1 IMAD.WIDE.U32 R8, R4, R11, R8 ;  /* 0x0000000b04089225 */ /* 0x004fc800078e0008 */
[----:B------:R-:W-:Y:S02]  /*08c0*/  @!P1 IMAD.MOV.U32 R16, RZ, RZ, R8 ;  /* 0x000000ffff109224 */ /* 0x000fe400078e0008 */
[----:B------:R-:W-:Y:S01]  /*08d0*/  @!P1 IMAD.MOV.U32 R17, RZ, RZ, R9 ;  /* 0x000000ffff119224 */ /* 0x000fe200078e0009 */
[----:B------:R-:W-:Y:S06]  /*08e0*/  @!P2 BRA `(.L_x_5) ;  /* 0x00000000000ca947 */ /* 0x000fec0003800000 */
[----:B------:R-:W-:Y:S01]  /*08f0*/  UCGABAR_WAIT ;  /* 0x0000000000007dc7 */ /* 0x000fe20008000000 */
[----:B------:R-:W-:Y:S01]  /*0900*/  CCTL.IVALL ;  /* 0x00000000ff00798f */ /* 0x000fe20002000000 */
[----:B------:R-:W-:Y:S05]  /*0910*/  BRA `(.L_x_6) ;  /* 0x0000000000047947 */ /* 0x000fea0003800000 */
.L_x_5:
[----:B------:R-:W-:Y:S06]  /*0920*/  BAR.SYNC.DEFER_BLOCKING 0x0 ;  /* 0x0000000000007b1d */ /* 0x000fec0000010000 */
.L_x_6:
[----:B------:R-:W-:Y:S05]  /*0930*/  @!P3 BRA `(.L_x_7) ;  /* 0x0000003400f8b947 */ /* 0x000fea0003800000 */
[----:B------:R-:W-:-:S13]  /*0940*/  ISETP.GT.U32.AND P0, PT, R6, 0x1, PT ;  /* 0x000000010600780c */ /* 0x000fda0003f04070 */
[----:B0-----:R-:W-:Y:S05]  /*0950*/  @P0 EXIT ;  /* 0x000000000000094d */ /* 0x001fea0003800000 */
[----:B------:R-:W-:Y:S01]  /*0960*/  ULDC.64 UR4, c[0x0][0x650] ;  /* 0x0001940000047ab9 */ /* 0x000fe20000000a00 */
[----:B------:R-:W-:Y:S01]  /*0970*/  PRMT R0, RZ, 0x7610, R0 ;  /* 0x00007610ff007816 */ /* 0x000fe20000000000 */
[----:B------:R-:W-:Y:S01]  /*0980*/  IMAD.MOV.U32 R59, RZ, RZ, -0x1 ;  /* 0xffffffffff3b7424 */ /* 0x000fe200078e00ff */
[----:B------:R-:W-:Y:S01]  /*0990*/  ISETP.GE.U32.AND P0, PT, R16, UR4, PT ;  /* 0x0000000410007c0c */ /* 0x000fe2000bf06070 */
[----:B------:R-:W-:Y:S02]  /*09a0*/  IMAD.MOV.U32 R60, RZ, RZ, -0x1 ;  /* 0xffffffffff3c7424 */ /* 0x000fe400078e00ff */
[----:B------:R-:W-:Y:S01]  /*09b0*/  IMAD.MOV.U32 R61, RZ, RZ, -0x1 ;  /* 0xffffffffff3d7424 */ /* 0x000fe200078e00ff */
[----:B------:R-:W-:-:S13]  /*09c0*/  ISETP.GE.U32.AND.EX P0, PT, R17, UR5, PT, P0 ;  /* 0x0000000511007c0c */ /* 0x000fda000bf06100 */
[----:B------:R-:W-:Y:S05]  /*09d0*/  @P0 BRA `(.L_x_8) ;  /* 0x0000000400280947 */ /* 0x000fea0003800000 */
[----:B------:R-:W0:Y:S01]  /*09e0*/  LDC.64 R20, c[0x0][0x628] ;  /* 0x00018a00ff147b82 */ /* 0x000e220000000a00 */
[----:B------:R-:W-:Y:S02]  /*09f0*/  IMAD.MOV.U32 R8, RZ, RZ, R16 ;  /* 0x000000ffff087224 */ /* 0x000fe400078e0010 */
[----:B------:R-:W-:-:S05]  /*0a00*/  IMAD.MOV.U32 R9, RZ, RZ, R17 ;  /* 0x000000ffff097224 */ /* 0x000fca00078e0011 */
[----:B------:R-:W1:Y:S08]  /*0a10*/  LDC R0, c[0x0][0x630] ;  /* 0x00018c00ff007b82 */ /* 0x000e700000000800 */
[----:B------:R-:W2:Y:S01]  /*0a20*/  LDC.64 R26, c[0x0][0x620] ;  /* 0x00018800ff1a7b82 */ /* 0x000ea20000000a00 */
[----:B0-----:R-:W-:-:S04]  /*0a30*/  ISETP.NE.U32.AND P0, PT, R20, RZ, PT ;  /* 0x000000ff1400720c */ /* 0x001fc80003f05070 */
[----:B------:R-:W-:-:S13]  /*0a40*/  ISETP.NE.AND.EX P0, PT, R21, RZ, PT, P0 ;  /* 0x000000ff1500720c */ /* 0x000fda0003f05300 */
[----:B-12---:R-:W-:Y:S05]  /*0a50*/  @!P0 BRA `(.L_x_9) ;  /* 0x0000000000288947 */ /* 0x006fea0003800000 */
[----:B------:R-:W0:Y:S02]  /*0a60*/  LDC R13, c[0x0][0x634] ;  /* 0x00018d00ff0d7b82 */ /* 0x000e240000000800 */
[----:B0-----:R-:W-:-:S05]  /*0a70*/  IADD3 R13, P0, R16, R13, RZ ;  /* 0x0000000d100d7210 */ /* 0x001fca0007f1e0ff */
[----:B------:R-:W-:-:S04]  /*0a80*/  IMAD.X R15, RZ, RZ, R17, P0 ;  /* 0x000000ffff0f7224 */ /* 0x000fc800000e0611 */
[----:B------:R-:W-:-:S04]  /*0a90*/  IMAD.WIDE.U32 R8, R15, R20, RZ ;  /* 0x000000140f087225 */ /* 0x000fc800078e00ff */
[----:B------:R-:W-:-:S04]  /*0aa0*/  IMAD.WIDE.U32 R10, P0, R13, R21, R8 ;  /* 0x000000150d0a7225 */ /* 0x000fc80007800008 */
[----:B------:R-:W-:-:S04]  /*0ab0*/  IMAD.WIDE.U32 R8, R13, R20, RZ ;  /* 0x000000140d087225 */ /* 0x000fc800078e00ff */
[----:B------:R-:W-:Y:S01]  /*0ac0*/  IMAD.X R13, RZ, RZ, RZ, P0 ;  /* 0x000000ffff0d7224 */ /* 0x000fe200000e06ff */
[----:B------:R-:W-:Y:S01]  /*0ad0*/  IADD3 RZ, P0, R9, R10, RZ ;  /* 0x0000000a09ff7210 */ /* 0x000fe20007f1e0ff */
[----:B------:R-:W-:-:S04]  /*0ae0*/  IMAD.MOV.U32 R12, RZ, RZ, R11 ;  /* 0x000000ffff0c7224 */ /* 0x000fc800078e000b */
[----:B------:R-:W-:-:S08]  /*0af0*/  IMAD.WIDE.U32.X R8, R15, R21, R12, P0 ;  /* 0x000000150f087225 */ /* 0x000fd000000e040c */
.L_x_9:
[----:B------:R-:W0:Y:S01]  /*0b00*/  LDC.64 R20, c[0x0][0x640] ;  /* 0x00019000ff147b82 */ /* 0x000e220000000a00 */
[--C-:B------:R-:W-:Y:S01]  /*0b10*/  SHF.R.U64 R61, R8, R0, R9.reuse ;  /* 0x00000000083d7219 */ /* 0x100fe20000001209 */
[----:B------:R-:W-:Y:S01]  /*0b20*/  IMAD R28, R7, R24, R4 ;  /* 0x00000018071c7224 */ /* 0x000fe200078e0204 */
[----:B------:R-:W-:Y:S01]  /*0b30*/  SHF.R.U32.HI R0, RZ, R0, R9 ;  /* 0x00000000ff007219 */ /* 0x000fe20000011609 */
[----:B------:R-:W-:Y:S01]  /*0b40*/  IMAD.MOV.U32 R25, RZ, RZ, 0x1 ;  /* 0x00000001ff197424 */ /* 0x000fe200078e00ff */
[----:B------:R-:W-:-:S03]  /*0b50*/  IADD3 R5, P0, RZ, -R61, RZ ;  /* 0x8000003dff057210 */ /* 0x000fc60007f1e0ff */
[----:B------:R-:W1:Y:S02]  /*0b60*/  LDC R6, c[0x0][0x618] ;  /* 0x00018600ff067b82 */ /* 0x000e640000000800 */
[----:B------:R-:W-:-:S04]  /*0b70*/  IMAD.X R9, RZ, RZ, ~R0, P0 ;  /* 0x000000ffff097224 */ /* 0x000fc800000e0e00 */
[-C--:B------:R-:W-:Y:S02]  /*0b80*/  IMAD R0, R9, R26.reuse, RZ ;  /* 0x0000001a09007224 */ /* 0x080fe400078e02ff */
[----:B------:R-:W2:Y:S01]  /*0b90*/  LDC R11, c[0x0][0x608] ;  /* 0x00018200ff0b7b82 */ /* 0x000ea20000000800 */
[----:B------:R-:W-:-:S04]  /*0ba0*/  IMAD.WIDE.U32 R8, R5, R26, R16 ;  /* 0x0000001a05087225 */ /* 0x000fc800078e0010 */
[----:B------:R-:W-:-:S03]  /*0bb0*/  IMAD R5, R5, R27, R0 ;  /* 0x0000001b05057224 */ /* 0x000fc600078e0200 */
[----:B------:R-:W3:Y:S01]  /*0bc0*/  LDC R12, c[0x0][0x658] ;  /* 0x00019600ff0c7b82 */ /* 0x000ee20000000800 */
[----:B0-----:R-:W-:Y:S01]  /*0bd0*/  ISETP.NE.U32.AND P0, PT, R20, RZ, PT ;  /* 0x000000ff1400720c */ /* 0x001fe20003f05070 */
[----:B------:R-:W-:Y:S02]  /*0be0*/  IMAD.IADD R5, R9, 0x1, R5 ;  /* 0x0000000109057824 */ /* 0x000fe400078e0205 */
[----:B------:R-:W-:Y:S01]  /*0bf0*/  IMAD.MOV.U32 R9, RZ, RZ, -0x1 ;  /* 0xffffffffff097424 */ /* 0x000fe200078e00ff */
[----:B------:R-:W-:-:S03]  /*0c00*/  ISETP.NE.AND.EX P0, PT, R21, RZ, PT, P0 ;  /* 0x000000ff1500720c */ /* 0x000fc60003f05300 */
[----:B------:R-:W0:Y:S01]  /*0c10*/  LDC R15, c[0x0][0x600] ;  /* 0x00018000ff0f7b82 */ /* 0x000e220000000800 */
[-CC-:B-1----:R-:W-:Y:S02]  /*0c20*/  SHF.R.U64 R13, R8, R6.reuse, R5.reuse ;  /* 0x00000006080d7219 */ /* 0x182fe40000001205 */
[----:B------:R-:W-:-:S05]  /*0c30*/  SHF.R.U32.HI R0, RZ, R6, R5 ;  /* 0x00000006ff007219 */ /* 0x000fca0000011605 */
[----:B------:R-:W1:Y:S01]  /*0c40*/  LDC R14, c[0x0][0x648] ;  /* 0x00019200ff0e7b82 */ /* 0x000e620000000800 */
[-CC-:B--2---:R-:W-:Y:S02]  /*0c50*/  SHF.R.U64 R29, R13, R11.reuse, R0.reuse ;  /* 0x0000000b0d1d7219 */ /* 0x184fe40000001200 */
[----:B------:R-:W-:-:S05]  /*0c60*/  SHF.R.U32.HI R5, RZ, R11, R0 ;  /* 0x0000000bff057219 */ /* 0x000fca0000011600 */
[----:B------:R-:W2:Y:S01]  /*0c70*/  LDC R26, c[0x0][0x638] ;  /* 0x00018e00ff1a7b82 */ /* 0x000ea20000000800 */
[-CC-:B---3--:R-:W-:Y:S02]  /*0c80*/  SHF.R.U64 R24, R29, R12.reuse, R5.reuse ;  /* 0x0000000c1d187219 */ /* 0x188fe40000001205 */
[-C--:B------:R-:W-:Y:S02]  /*0c90*/  SHF.L.U32 R0, R9, R12.reuse, RZ ;  /* 0x0000000c09007219 */ /* 0x080fe400000006ff */
[----:B------:R-:W-:Y:S01]  /*0ca0*/  SHF.R.U32.HI R5, RZ, R12, R5 ;  /* 0x0000000cff057219 */ /* 0x000fe20000011605 */
[----:B------:R-:W-:Y:S01]  /*0cb0*/  IMAD.MOV.U32 R4, RZ, RZ, R24 ;  /* 0x000000ffff047224 */ /* 0x000fe200078e0018 */
[----:B------:R-:W-:Y:S01]  /*0cc0*/  LOP3.LUT R10, RZ, R0, RZ, 0x33, !PT ;  /* 0x00000000ff0a7212 */ /* 0x000fe200078e33ff */
[----:B------:R-:W3:Y:S01]  /*0cd0*/  LDC R27, c[0x0][0x610] ;  /* 0x00018400ff1b7b82 */ /* 0x000ee20000000800 */
[----:B------:R-:W-:Y:S05]  /*0ce0*/  @!P0 BRA `(.L_x_10) ;  /* 0x0000000000288947 */ /* 0x000fea0003800000 */
[----:B------:R-:W4:Y:S02]  /*0cf0*/  LDC R9, c[0x0][0x64c] ;  /* 0x00019300ff097b82 */ /* 0x000f240000000800 */
[----:B----4-:R-:W-:-:S05]  /*0d00*/  IADD3 R9, P0, R24, R9, RZ ;  /* 0x0000000918097210 */ /* 0x010fca0007f1e0ff */
        /* <DEDUP_REMOVED lines=8> */
.L_x_10:
[----:B-1----:R-:W-:Y:S01]  /*0d90*/  SHF.R.U64 R4, R4, R14, R5 ;  /* 0x0000000e04047219 */ /* 0x002fe20000001205 */
[----:B0-----:R-:W-:Y:S01]  /*0da0*/  VIADD R6, R15, 0xffffffff ;  /* 0xffffffff0f067836 */ /* 0x001fe20000000000 */
[----:B------:R-:W-:Y:S02]  /*0db0*/  SHF.L.U32 R0, R25, R12, RZ ;  /* 0x0000000c19007219 */ /* 0x000fe400000006ff */
[----:B------:R-:W-:Y:S01]  /*0dc0*/  LOP3.LUT R5, R29, R10, RZ, 0xc0, !PT ;  /* 0x0000000a1d057212 */ /* 0x000fe200078ec0ff */
[----:B------:R-:W-:Y:S01]  /*0dd0*/  IMAD.MOV R7, RZ, RZ, -R4 ;  /* 0x000000ffff077224 */ /* 0x000fe200078e0a04 */
[----:B------:R-:W-:Y:S02]  /*0de0*/  SEL R3, R3, R28, !P1 ;  /* 0x0000001c03037207 */ /* 0x000fe40004800000 */
[----:B------:R-:W-:Y:S01]  /*0df0*/  LOP3.LUT R6, R13, R6, RZ, 0xc0, !PT ;  /* 0x000000060d067212 */ /* 0x000fe200078ec0ff */
[----:B------:R-:W-:Y:S02]  /*0e00*/  IMAD R4, R0, R4, R5 ;  /* 0x0000000400047224 */ /* 0x000fe400078e0205 */
[----:B--2---:R-:W-:-:S02]  /*0e10*/  IMAD R0, R7, R26, R24 ;  /* 0x0000001a07007224 */ /* 0x004fc400078e0218 */
[----:B---3--:R-:W-:Y:S02]  /*0e20*/  IMAD R3, R4, R27, R3 ;  /* 0x0000001b04037224 */ /* 0x008fe400078e0203 */
[----:B------:R-:W-:Y:S02]  /*0e30*/  IMAD.MOV.U32 R5, RZ, RZ, 0x1 ;  /* 0x00000001ff057424 */ /* 0x000fe400078e00ff */
[----:B------:R-:W-:-:S03]  /*0e40*/  IMAD R4, R0, R15, R6 ;  /* 0x0000000f00047224 */ /* 0x000fc600078e0206 */
[----:B------:R-:W-:Y:S02]  /*0e50*/  PRMT R0, R5, 0x7610, R0 ;  /* 0x0000761005007816 */ /* 0x000fe40000000000 */
[----:B------:R-:W-:Y:S02]  /*0e60*/  SEL R60, R4, R3, !P1 ;  /* 0x00000003043c7207 */ /* 0x000fe40004800000 */
[----:B------:R-:W-:-:S07]  /*0e70*/  SEL R59, R3, R4, !P1 ;  /* 0x00000004033b7207 */ /* 0x000fce0004800000 */
.L_x_8:
[----:B------:R-:W-:-:S08]  /*0e80*/  NOP ;  /* 0x0000000000007918 */ /* 0x000fd00000000000 */
[----:B------:R-:W0:Y:S02]  /*0e90*/  USETMAXREG.TRY_ALLOC.CTAPOOL UP0, 0xe8 ;  /* 0x000000e8000079c8 */ /* 0x000e240008000600 */
[----:B0-----:R-:W-:-:S13]  /*0ea0*/  PLOP3.LUT P0, PT, PT, PT, UP0, 0x80, 0x0 ;  /* 0x000000000000781c */ /* 0x001fda0003f0f008 */
[----:B------:R-:W-:Y:S05]  /*0eb0*/  @!P0 BRA `(.L_x_8) ;  /* 0xfffffffc00f08947 */ /* 0x000fea000383ffff */
[----:B------:R-:W-:Y:S01]  /*0ec0*/  ULDC.64 UR4, c[0x0][0x598] ;  /* 0x0001660000047ab9 */ /* 0x000fe20000000a00 */
[----:B------:R-:W-:Y:S01]  /*0ed0*/  ULDC.64 UR36, c[0x0][0x208] ;  /* 0x0000820000247ab9 */ /* 0x000fe20000000a00 */
[----:B------:R-:W-:-:S04]  /*0ee0*/  ISETP.NE.U32.AND P0, PT, RZ, UR4, PT ;  /* 0x00000004ff007c0c */ /* 0x000fc8000bf05070 */
[----:B------:R-:W-:-:S13]  /*0ef0*/  ISETP.NE.AND.EX P0, PT, RZ, UR5, PT, P0 ;  /* 0x00000005ff007c0c */ /* 0x000fda000bf05300 */
[----:B------:R-:W-:Y:S05]  /*0f00*/  @!P0 BRA `(.L_x_11) ;  /* 0x00000000001c8947 */ /* 0x000fea0003800000 */
[----:B------:R-:W0:Y:S02]  /*0f10*/  LDC.64 R4, c[0x0][0x598] ;  /* 0x00016600ff047b82 */ /* 0x000e240000000a00 */
[----:B0-----:R-:W2:Y:S02]  /*0f20*/  LDG.E.64 R4, desc[UR36][R4.64] ;  /* 0x0000002404047981 */ /* 0x001ea4000c1e1b00 */
[----:B--2---:R-:W-:-:S04]  /*0f30*/  ISETP.NE.U32.AND P0, PT, R4, RZ, PT ;  /* 0x000000ff0400720c */ /* 0x004fc80003f05070 */
[----:B------:R-:W-:-:S13]  /*0f40*/  ISETP.NE.AND.EX P0, PT, R5, RZ, PT, P0 ;  /* 0x000000ff0500720c */ /* 0x000fda0003f05300 */
[----:B------:R-:W-:Y:S05]  /*0f50*/  @!P0 BRA `(.L_x_11) ;  /* 0x0000000000088947 */ /* 0x000fea0003800000 */
[----:B------:R0:W5:Y:S01]  /*0f60*/  LD.E R56, desc[UR36][R4.64] ;  /* 0x0000002404387980 */ /* 0x000162000c101900 */
[----:B------:R-:W-:Y:S05]  /*0f70*/  BRA `(.L_x_12) ;  /* 0x0000000000247947 */ /* 0x000fea0003800000 */
.L_x_11:
[----:B------:R-:W-:Y:S02]  /*0f80*/  ULDC.64 UR4, c[0x0][0x588] ;  /* 0x0001620000047ab9 */ /* 0x000fe40000000a00 */
[----:B------:R-:W-:-:S04]  /*0f90*/  ISETP.NE.U32.AND P0, PT, RZ, UR4, PT ;  /* 0x00000004ff007c0c */ /* 0x000fc8000bf05070 */
[----:B------:R-:W-:-:S13]  /*0fa0*/  ISETP.NE.AND.EX P0, PT, RZ, UR5, PT, P0 ;  /* 0x00000005ff007c0c */ /* 0x000fda000bf05300 */
[----:B------:R-:W-:Y:S05]  /*0fb0*/  @!P0 BRA `(.L_x_13) ;  /* 0x00000000000c8947 */ /* 0x000fea0003800000 */
[----:B------:R-:W0:Y:S02]  /*0fc0*/  LDC.64 R56, c[0x0][0x588] ;  /* 0x00016200ff387b82 */ /* 0x000e240000000a00 */
[----:B0-----:R1:W5:Y:S01]  /*0fd0*/  LDG.E R56, desc[UR36][R56.64] ;  /* 0x0000002438387981 */ /* 0x001362000c1e1900 */
[----:B------:R-:W-:Y:S05]  /*0fe0*/  BRA `(.L_x_12) ;  /* 0x0000000000087947 */ /* 0x000fea0003800000 */
.L_x_13:
[----:B------:R-:W-:Y:S02]  /*0ff0*/  ULDC UR4, c[0x0][0x580] ;  /* 0x0001600000047ab9 */ /* 0x000fe40000000800 */
[----:B------:R-:W-:-:S07]  /*1000*/  IMAD.U32 R56, RZ, RZ, UR4 ;  /* 0x00000004ff387e24 */ /* 0x000fce000f8e00ff */
.L_x_12:
[----:B------:R-:W-:Y:S02]  /*1010*/  ULDC.64 UR4, c[0x0][0x5a0] ;  /* 0x0001680000047ab9 */ /* 0x000fe40000000a00 */
[----:B------:R-:W-:-:S04]  /*1020*/  ISETP.NE.U32.AND P0, PT, RZ, UR4, PT ;  /* 0x00000004ff007c0c */ /* 0x000fc8000bf05070 */
[----:B------:R-:W-:-:S13]  /*1030*/  ISETP.NE.AND.EX P0, PT, RZ, UR5, PT, P0 ;  /* 0x00000005ff007c0c */ /* 0x000fda000bf05300 */
[----:B------:R-:W-:Y:S05]  /*1040*/  @!P0 BRA `(.L_x_14) ;  /* 0x00000000001c8947 */ /* 0x000fea0003800000 */
[----:B0-----:R-:W0:Y:S02]  /*1050*/  LDC.64 R4, c[0x0][0x5a0] ;  /* 0x00016800ff047b82 */ /* 0x001e240000000a00 */
[----:B0-----:R-:W2:Y:S02]  /*1060*/  LDG.E.64 R4, desc[UR36][R4.64] ;  /* 0x0000002404047981 */ /* 0x001ea4000c1e1b00 */
[----:B--2---:R-:W-:-:S04]  /*1070*/  ISETP.NE.U32.AND P0, PT, R4, RZ, PT ;  /* 0x000000ff0400720c */ /* 0x004fc80003f05070 */
[----:B------:R-:W-:-:S13]  /*1080*/  ISETP.NE.AND.EX P0, PT, R5, RZ, PT, P0 ;  /* 0x000000ff0500720c */ /* 0x000fda0003f05300 */
[----:B------:R-:W-:Y:S05]  /*1090*/  @!P0 BRA `(.L_x_14) ;  /* 0x0000000000088947 */ /* 0x000fea0003800000 */
[----:B-1----:R0:W5:Y:S01]  /*10a0*/  LD.E R57, desc[UR36][R4.64] ;  /* 0x0000002404397980 */ /* 0x002162000c101900 */
[----:B------:R-:W-:Y:S05]  /*10b0*/  BRA `(.L_x_15) ;  /* 0x0000000000247947 */ /* 0x000fea0003800000 */
.L_x_14:
[----:B------:R-:W-:Y:S02]  /*10c0*/  ULDC.64 UR4, c[0x0][0x590] ;  /* 0x0001640000047ab9 */ /* 0x000fe40000000a00 */
[----:B------:R-:W-:-:S04]  /*10d0*/  ISETP.NE.U32.AND P0, PT, RZ, UR4, PT ;  /* 0x00000004ff007c0c */ /* 0x000fc8000bf05070 */
[----:B------:R-:W-:-:S13]  /*10e0*/  ISETP.NE.AND.EX P0, PT, RZ, UR5, PT, P0 ;  /* 0x00000005ff007c0c */ /* 0x000fda000bf05300 */
[----:B------:R-:W-:Y:S05]  /*10f0*/  @!P0 BRA `(.L_x_16) ;  /* 0x00000000000c8947 */ /* 0x000fea0003800000 */
[----:B0-----:R-:W1:Y:S02]  /*1100*/  LDC.64 R4, c[0x0][0x590] ;  /* 0x00016400ff047b82 */ /* 0x001e640000000a00 */
[----:B-1----:R1:W5:Y:S01]  /*1110*/  LDG.E R57, desc[UR36][R4.64] ;  /* 0x0000002404397981 */ /* 0x002362000c1e1900 */
[----:B------:R-:W-:Y:S05]  /*1120*/  BRA `(.L_x_15) ;  /* 0x0000000000087947 */ /* 0x000fea0003800000 */
.L_x_16:
[----:B------:R-:W-:Y:S02]  /*1130*/  ULDC UR4, c[0x0][0x584] ;  /* 0x0001610000047ab9 */ /* 0x000fe40000000800 */
[----:B-1----:R-:W-:-:S07]  /*1140*/  IMAD.U32 R57, RZ, RZ, UR4 ;  /* 0x00000004ff397e24 */ /* 0x002fce000f8e00ff */
.L_x_15:
[----:B------:R-:W-:-:S13]  /*1150*/  LOP3.LUT P0, RZ, R0, 0xff, RZ, 0xc0, !PT ;  /* 0x000000ff00ff7812 */ /* 0x000fda000780c0ff */
[----:B------:R-:W-:Y:S05]  /*1160*/  @!P0 EXIT ;  /* 0x000000000000894d */ /* 0x000fea0003800000 */
[----:B------:R-:W-:Y:S01]  /*1170*/  ULDC UR4, c[0x0][0x28c] ;  /* 0x0000a30000047ab9 */ /* 0x000fe20000000800 */
[----:B------:R-:W-:Y:S01]  /*1180*/  UMOV UR38, URZ ;  /* 0x0000003f00267c82 */ /* 0x000fe20008000000 */
[----:B------:R-:W-:Y:S01]  /*1190*/  UIADD3 UR4, UR4, 0x3f, URZ ;  /* 0x0000003f04047890 */ /* 0x000fe2000fffe03f */
[----:B------:R-:W-:-:S03]  /*11a0*/  UMOV UR39, URZ ;  /* 0x0000003f00277c82 */ /* 0x000fc60008000000 */
[----:B------:R-:W-:-:S04]  /*11b0*/  USHF.R.S32.HI UR5, URZ, 0x1f, UR4 ;  /* 0x0000001f3f057899 */ /* 0x000fc80008011404 */
[----:B------:R-:W-:-:S04]  /*11c0*/  ULEA.HI UR5, UR5, UR4, URZ, 0x6 ;  /* 0x0000000405057291 */ /* 0x000fc8000f8f303f */
[----:B------:R-:W-:-:S12]  /*11d0*/  USHF.R.S32.HI UR40, URZ, 0x6, UR5 ;  /* 0x000000063f287899 */ /* 0x000fd80008011405 */
.L_x_102:
[----:B------:R-:W-:Y:S01]  /*11e0*/  LOP3.LUT R0, R18, 0x80, RZ, 0xc0, !PT ;  /* 0x0000008012007812 */ /* 0x000fe200078ec0ff */
[----:B------:R-:W2:Y:S01]  /*11f0*/  S2UR UR7, SR_CgaCtaId ;  /* 0x00000000000779c3 */ /* 0x000ea20000008800 */
[----:B------:R-:W-:Y:S02]  /*1200*/  UMOV UR6, 0x400 ;  /* 0x0000040000067882 */ /* 0x000fe40000000000 */
[----:B------:R-:W-:-:S06]  /*1210*/  SHF.R.U32.HI R0, RZ, 0x7, R0 ;  /* 0x00000007ff007819 */ /* 0x000fcc0000011600 */
[----:B------:R-:W3:Y:S01]  /*1220*/  SHFL.IDX PT, R0, R0, RZ, 0x1f ;  /* 0x00001fff00007589 */ /* 0x000ee200000e0000 */
[----:B--2---:R-:W-:Y:S01]  /*1230*/  ULEA UR6, UR7, UR6, 0x18 ;  /* 0x0000000607067291 */ /* 0x004fe2000f8ec03f */
[----:B---3--:R-:W-:-:S13]  /*1240*/  R2UR UR4, R0 ;  /* 0x00000000000472ca */ /* 0x008fda00000e0000 */
[----:B------:R-:W-:-:S04]  /*1250*/  ULEA.HI UR5, UR4, UR4, URZ, 0x1 ;  /* 0x0000000404057291 */ /* 0x000fc8000f8f083f */
[----:B------:R-:W-:-:S04]  /*1260*/  ULOP3.LUT UR5, UR5, 0xffffe, URZ, 0xc0, !UPT ;  /* 0x000ffffe05057892 */ /* 0x000fc8000f8ec03f */
[----:B------:R-:W-:-:S03]  /*1270*/  UIADD3 UR5, UR4, -UR5, URZ ;  /* 0x8000000504057290 */ /* 0x000fc6000fffe03f */
[----:B------:R-:W-:Y:S01]  /*1280*/  ULDC UR4, c[0x0][0x28c] ;  /* 0x0000a30000047ab9 */ /* 0x000fe20000000800 */
[----:B------:R-:W-:Y:S01]  /*1290*/  ULEA UR5, UR5, UR6, 0xc ;  /* 0x0000000605057291 */ /* 0x000fe2000f8e603f */
[----:B------:R-:W-:-:S03]  /*12a0*/  ISETP.LT.AND P0, PT, RZ, UR4, PT ;  /* 0x00000004ff007c0c */ /* 0x000fc6000bf01270 */
[----:B------:R-:W-:-:S04]  /*12b0*/  UIADD3 UR5, UR5, 0x100, URZ ;  /* 0x0000010005057890 */ /* 0x000fc8000fffe03f */
[----:B------:R-:W-:-:S04]  /*12c0*/  USHF.R.U32.HI UR5, URZ, 0x4, UR5 ;  /* 0x000000043f057899 */ /* 0x000fc80008011605 */
[----:B------:R-:W-:Y:S02]  /*12d0*/  ULOP3.LUT UR41, UR5, 0x3fff, URZ, 0xc0, !UPT ;  /* 0x00003fff05297892 */ /* 0x000fe4000f8ec03f */
[----:B0---4-:R-:W-:Y:S10]  /*12e0*/  @P0 BRA `(.L_x_17) ;  /* 0x0000000000400947 */ /* 0x011ff40003800000 */
[----:B------:R-:W-:Y:S01]  /*12f0*/  MOV R0, 0x0 ;  /* 0x0000000000007802 */ /* 0x000fe20000000f00 */
[----:B------:R-:W-:Y:S01]  /*1300*/  ULDC.64 UR4, c[0x4][0x68] ;  /* 0x01001a0000047ab9 */ /* 0x000fe20000000a00 */
[----:B------:R-:W-:Y:S01]  /*1310*/  ULDC.64 UR6, c[0x4][0x8] ;  /* 0x0100020000067ab9 */ /* 0x000fe20000000a00 */
[----:B01----:R-:W-:Y:S01]  /*1320*/  IMAD.U32 R4, RZ, RZ, UR4 ;  /* 0x00000004ff047e24 */ /* 0x003fe2000f8e00ff */
[----:B------:R0:W1:Y:S01]  /*1330*/  LDC.64 R14, c[0x4][R0] ;  /* 0x01000000000e7b82 */ /* 0x0000620000000a00 */
[----:B------:R-:W-:Y:S01]  /*1340*/  IMAD.U32 R5, RZ, RZ, UR5 ;  /* 0x00000005ff057e24 */ /* 0x000fe2000f8e00ff */
[----:B------:R-:W-:Y:S01]  /*1350*/  ULDC.64 UR4, c[0x4][0x70] ;  /* 0x01001c0000047ab9 */ /* 0x000fe20000000a00 */
[----:B------:R-:W-:Y:S02]  /*1360*/  IMAD.U32 R10, RZ, RZ, UR6 ;  /* 0x00000006ff0a7e24 */ /* 0x000fe4000f8e00ff */
[----:B------:R-:W-:Y:S02]  /*1370*/  IMAD.U32 R6, RZ, RZ, UR4 ;  /* 0x00000004ff067e24 */ /* 0x000fe4000f8e00ff */
[----:B------:R-:W-:-:S02]  /*1380*/  IMAD.U32 R7, RZ, RZ, UR5 ;  /* 0x00000005ff077e24 */ /* 0x000fc4000f8e00ff */
[----:B------:R-:W-:Y:S02]  /*1390*/  IMAD.U32 R11, RZ, RZ, UR7 ;  /* 0x00000007ff0b7e24 */ /* 0x000fe4000f8e00ff */
[----:B------:R-:W-:Y:S02]  /*13a0*/  IMAD.MOV.U32 R8, RZ, RZ, 0x1e1 ;  /* 0x000001e1ff087424 */ /* 0x000fe400078e00ff */
[----:B------:R-:W-:Y:S02]  /*13b0*/  IMAD.MOV.U32 R12, RZ, RZ, 0x1 ;  /* 0x00000001ff0c7424 */ /* 0x000fe400078e00ff */
[----:B0-----:R-:W-:-:S07]  /*13c0*/  IMAD.MOV.U32 R13, RZ, RZ, RZ ;  /* 0x000000ffff0d7224 */ /* 0x001fce00078e00ff */
[----:B------:R-:W-:-:S07]  /*13d0*/  LEPC R20, `(.L_x_17) ;  /* 0x000000001014794e */ /* 0x000fce0000000000 */
[----:B-1---5:R-:W-:Y:S05]  /*13e0*/  CALL.ABS.NOINC R14 ;  /* 0x000000000e007343 */ /* 0x022fea0003c00000 */
.L_x_17:
[----:B------:R-:W-:-:S04]  /*13f0*/  LOP3.LUT R0, R19, 0x1, RZ, 0xfc, !PT ;  /* 0x0000000113007812 */ /* 0x000fc800078efcff */
[----:B------:R-:W-:-:S13]  /*1400*/  ISETP.NE.AND P0, PT, R0, 0x3, PT ;  /* 0x000000030000780c */ /* 0x000fda0003f05270 */
[----:B------:R-:W-:Y:S05]  /*1410*/  @!P0 BRA `(.L_x_18) ;  /* 0x0000000000048947 */ /* 0x000fea0003800000 */
[----:B------:R-:W-:Y:S01]  /*1420*/  BPT.TRAP 0x1 ;  /* 0x000000040000795c */ /* 0x000fe20000300000 */
.L_x_18:
[----:B------:R-:W2:Y:S01]  /*1430*/  S2UR UR5, SR_CgaCtaId ;  /* 0x00000000000579c3 */ /* 0x000ea20000008800 */
[----:B------:R-:W-:Y:S01]  /*1440*/  UMOV UR4, 0x400 ;  /* 0x0000040000047882 */ /* 0x000fe20000000000 */
[----:B------:R-:W-:Y:S02]  /*1450*/  IMAD.U32 R0, RZ, RZ, UR38 ;  /* 0x00000026ff007e24 */ /* 0x000fe4000f8e00ff */
[----:B------:R-:W-:-:S03]  /*1460*/  IMAD.U32 R3, RZ, RZ, UR39 ;  /* 0x00000027ff037e24 */ /* 0x000fc6000f8e00ff */
[----:B------:R-:W-:Y:S01]  /*1470*/  SHF.L.U32 R0, R0, 0x1f, RZ ;  /* 0x0000001f00007819 */ /* 0x000fe200000006ff */
[----:B--2---:R-:W-:-:S06]  /*1480*/  ULEA UR4, UR5, UR4, 0x18 ;  /* 0x0000000405047291 */ /* 0x004fcc000f8ec03f */
[----:B------:R-:W-:-:S04]  /*1490*/  IMAD.U32 R6, RZ, RZ, UR4 ;  /* 0x00000004ff067e24 */ /* 0x000fc8000f8e00ff */
[----:B------:R-:W-:-:S04]  /*14a0*/  IMAD R3, R3, 0x8, R6 ;  /* 0x0000000803037824 */ /* 0x000fc800078e0206 */
[----:B------:R2:W3:Y:S01]  /*14b0*/  SYNCS.PHASECHK.TRANS64.TRYWAIT P1, [R3+URZ], R0 ;  /* 0x00000000030075a7 */ /* 0x0004e2000802017f */
[----:B------:R-:W-:Y:S05]  /*14c0*/  @!P0 BRA `(.L_x_19) ;  /* 0x0000000000048947 */ /* 0x000fea0003800000 */
[----:B------:R-:W-:Y:S01]  /*14d0*/  BPT.TRAP 0x1 ;  /* 0x000000040000795c */ /* 0x000fe20000300000 */
.L_x_19:
[----:B---3--:R-:W-:Y:S05]  /*14e0*/  @P1 BRA `(.L_x_20) ;  /* 0x0000000000081947 */ /* 0x008fea0003800000 */
[----:B------:R-:W3:Y:S02]  /*14f0*/  SYNCS.PHASECHK.TRANS64.TRYWAIT P1, [R3+URZ], R0 ;  /* 0x00000000030075a7 */ /* 0x000ee4000802017f */
[----:B---3--:R-:W-:Y:S05]  /*1500*/  @!P1 BRA `(.L_x_21) ;  /* 0x0000004000789947 */ /* 0x008fea0003800000 */
.L_x_20:
[----:B------:R-:W-:-:S04]  /*1510*/  UISETP.LT.AND UP0, UPT, UR40, 0x1, UPT ;  /* 0x000000012800788c */ /* 0x000fc8000bf01270 */
[----:B------:R-:W-:-:S06]  /*1520*/  USEL UR4, UR40, 0x1, UP0 ;  /* 0x0000000128047887 */ /* 0x000fcc0008000000 */
[----:B--23--:R-:W-:Y:S01]  /*1530*/  IMAD.U32 R0, RZ, RZ, UR4 ;  /* 0x00000004ff007e24 */ /* 0x00cfe2000f8e00ff */
[----:B------:R-:W-:Y:S05]  /*1540*/  WARPSYNC.ALL ;  /* 0x0000000000007948 */ /* 0x000fea0003800000 */
[----:B------:R-:W-:-:S04]  /*1550*/  IADD3 R0, -R0, UR40, RZ ;  /* 0x0000002800007c10 */ /* 0x000fc8000fffe1ff */
[----:B------:R-:W-:Y:S02]  /*1560*/  ISETP.GE.AND P1, PT, R0, 0x1, PT ;  /* 0x000000010000780c */ /* 0x000fe40003f26270 */
[----:B------:R-:W-:Y:S01]  /*1570*/  R2UR UR4, R6 ;  /* 0x00000000060472ca */ /* 0x000fe200000e0000 */
[----:B------:R-:W-:Y:S01]  /*1580*/  ULOP3.LUT UR41, UR41, 0x10000, URZ, 0xfc, !UPT ;  /* 0x0001000029297892 */ /* 0x000fe2000f8efc3f */
[----:B------:R-:W-:Y:S01]  /*1590*/  WARPGROUP.ARRIVE ;  /* 0x00000000000079c5 */ /* 0x000fe20000000000 */
[----:B------:R-:W-:Y:S01]  /*15a0*/  UMOV UR5, 0x80000020 ;  /* 0x8000002000057882 */ /* 0x000fe20000000000 */
[----:B------:R-:W-:-:S09]  /*15b0*/  UMOV UR7, 0x80000020 ;  /* 0x8000002000077882 */ /* 0x000fd20000000000 */
[----:B------:R-:W-:-:S04]  /*15c0*/  UIADD3 UR4, UR4, 0x8100, URZ ;  /* 0x0000810004047890 */ /* 0x000fc8000fffe03f */
[----:B------:R-:W-:-:S04]  /*15d0*/  USHF.R.U32.HI UR4, URZ, 0x4, UR4 ;  /* 0x000000043f047899 */ /* 0x000fc80008011604 */
[----:B------:R-:W-:-:S04]  /*15e0*/  ULOP3.LUT UR4, UR4, 0x3fff, URZ, 0xc0, !UPT ;  /* 0x00003fff04047892 */ /* 0x000fc8000f8ec03f */
[----:B------:R-:W-:Y:S02]  /*15f0*/  ULOP3.LUT UR9, UR4, 0x10000, URZ, 0xfc, !UPT ;  /* 0x0001000004097892 */ /* 0x000fe4000f8efc3f */
[----:B------:R-:W-:Y:S02]  /*1600*/  ULEA UR4, UR39, UR41, 0x9 ;  /* 0x0000002927047291 */ /* 0x000fe4000f8e483f */
[----:B------:R-:W-:-:S09]  /*1610*/  ULEA UR6, UR39, UR9, 0x8 ;  /* 0x0000000927067291 */ /* 0x000fd2000f8e403f */
[----:B------:R-:W-:Y:S01]  /*1620*/  IGMMA.64x64x32.S8.S8 R24, gdesc[UR4], RZ, !UPT, gsb0 ;  /* 0x01e00000041879f1 */ /* 0x000fe2000c0410ff */
[----:B------:R-:W-:Y:S02]  /*1630*/  UIADD3 UR4, UR4, 0x2, URZ ;  /* 0x0000000204047890 */ /* 0x000fe4000fffe03f */
[----:B------:R-:W-:Y:S01]  /*1640*/  UIADD3 UR6, UR6, 0x2, URZ ;  /* 0x0000000206067890 */ /* 0x000fe2000fffe03f */
[----:B------:R-:W-:Y:S01]  /*1650*/  UMOV UR5, 0x80000020 ;  /* 0x8000002000057882 */ /* 0x000fe20000000000 */
[----:B------:R-:W-:Y:S01]  /*1660*/  UMOV UR7, 0x80000020 ;  /* 0x8000002000077882 */ /* 0x000fe20000000000 */
[----:B------:R-:W-:Y:S02]  /*1670*/  WARPGROUP.DEPBAR.LE gsb0, 0x0 ;  /* 0x00008000000079c5 */ /* 0x000fe40000010000 */
[----:B------:R-:W-:-:S06]  /*1680*/  WARPGROUP.ARRIVE ;  /* 0x00000000000079c5 */ /* 0x000fcc0000000000 */
[----:B------:R-:W-:Y:S03]  /*1690*/  IGMMA.64x64x32.S8.S8 R24, gdesc[UR4], R24, gsb0 ;  /* 0x01e00000041879f1 */ /* 0x000fe60008041018 */
[----:B------:R-:W-:Y:S02]  /*16a0*/  WARPGROUP.DEPBAR.LE gsb0, 0x0 ;  /* 0x00008000000079c5 */ /* 0x000fe40000010000 */
[----:B------:R-:W-:Y:S05]  /*16b0*/  @!P1 BRA `(.L_x_22) ;  /* 0x0000000000e49947 */ /* 0x000fea0003800000 */
[----:B------:R-:W-:Y:S02]  /*16c0*/  UIADD3 UR4, UR39, 0x1, URZ ;  /* 0x0000000127047890 */ /* 0x000fe4000fffe03f */
[----:B------:R-:W-:Y:S02]  /*16d0*/  IMAD.U32 R3, RZ, RZ, UR39 ;  /* 0x00000027ff037e24 */ /* 0x000fe4000f8e00ff */
[----:B------:R-:W-:-:S04]  /*16e0*/  UISETP.NE.AND UP0, UPT, UR4, 0x4, UPT ;  /* 0x000000040400788c */ /* 0x000fc8000bf05270 */
[----:B------:R-:W-:Y:S02]  /*16f0*/  USEL UR5, URZ, 0x1, UP0 ;  /* 0x000000013f057887 */ /* 0x000fe40008000000 */
[----:B------:R-:W-:Y:S02]  /*1700*/  USEL UR8, UR4, URZ, UP0 ;  /* 0x0000003f04087287 */ /* 0x000fe40008000000 */
[----:B------:R-:W-:-:S06]  /*1710*/  ULOP3.LUT UR5, UR38, UR5, URZ, 0x3c, !UPT ;  /* 0x0000000526057292 */ /* 0x000fcc000f8e3c3f */
[----:B------:R-:W-:-:S07]  /*1720*/  IMAD.U32 R7, RZ, RZ, UR5 ;  /* 0x00000005ff077e24 */ /* 0x000fce000f8e00ff */
.L_x_29:
[----:B------:R-:W-:Y:S05]  /*1730*/  @!P0 BRA `(.L_x_23) ;  /* 0x0000000000048947 */ /* 0x000fea0003800000 */
[----:B------:R-:W-:Y:S01]  /*1740*/  BPT.TRAP 0x1 ;  /* 0x000000040000795c */ /* 0x000fe20000300000 */
.L_x_23:
[----:B------:R-:W2:Y:S01]  /*1750*/  S2UR UR5, SR_CgaCtaId ;  /* 0x00000000000579c3 */ /* 0x000ea20000008800 */
[----:B------:R-:W-:Y:S01]  /*1760*/  UMOV UR4, 0x400 ;  /* 0x0000040000047882 */ /* 0x000fe20000000000 */
[----:B01----:R-:W-:Y:S01]  /*1770*/  IMAD.U32 R5, RZ, RZ, UR8 ;  /* 0x00000008ff057e24 */ /* 0x003fe2000f8e00ff */
[----:B------:R-:W-:Y:S01]  /*1780*/  SHF.L.U32 R4, R7, 0x1f, RZ ;  /* 0x0000001f07047819 */ /* 0x000fe200000006ff */
[----:B--2---:R-:W-:-:S06]  /*1790*/  ULEA UR4, UR5, UR4, 0x18 ;  /* 0x0000000405047291 */ /* 0x004fcc000f8ec03f */
[----:B------:R-:W-:-:S04]  /*17a0*/  IMAD.U32 R6, RZ, RZ, UR4 ;  /* 0x00000004ff067e24 */ /* 0x000fc8000f8e00ff */
[----:B------:R-:W-:-:S04]  /*17b0*/  IMAD R5, R5, 0x8, R6 ;  /* 0x0000000805057824 */ /* 0x000fc800078e0206 */
[----:B------:R0:W1:Y:S01]  /*17c0*/  SYNCS.PHASECHK.TRANS64.TRYWAIT P1, [R5+URZ], R4 ;  /* 0x00000004050075a7 */ /* 0x000062000802017f */
[----:B------:R-:W-:Y:S05]  /*17d0*/  @!P0 BRA `(.L_x_24) ;  /* 0x0000000000048947 */ /* 0x000fea0003800000 */
[----:B------:R-:W-:Y:S01]  /*17e0*/  BPT.TRAP 0x1 ;  /* 0x000000040000795c */ /* 0x000fe20000300000 */
.L_x_24:
[----:B-1----:R-:W-:Y:S05]  /*17f0*/  @P1 BRA `(.L_x_25) ;  /* 0x0000000000081947 */ /* 0x002fea0003800000 */
[----:B------:R-:W1:Y:S02]  /*1800*/  SYNCS.PHASECHK.TRANS64.TRYWAIT P1, [R5+URZ], R4 ;  /* 0x00000004050075a7 */ /* 0x000e64000802017f */
[----:B-1----:R-:W-:Y:S05]  /*1810*/  @!P1 BRA `(.L_x_26) ;  /* 0x0000003c00c89947 */ /* 0x002fea0003800000 */
.L_x_25:
[----:B------:R-:W-:Y:S01]  /*1820*/  ULEA UR4, UR8, UR41, 0x9 ;  /* 0x0000002908047291 */ /* 0x000fe2000f8e483f */
[----:B------:R-:W-:Y:S01]  /*1830*/  WARPGROUP.ARRIVE ;  /* 0x00000000000079c5 */ /* 0x000fe20000000000 */
[----:B------:R-:W-:Y:S01]  /*1840*/  ULEA UR6, UR8, UR9, 0x8 ;  /* 0x0000000908067291 */ /* 0x000fe2000f8e403f */
[----:B------:R-:W-:Y:S01]  /*1850*/  UMOV UR5, 0x80000020 ;  /* 0x8000002000057882 */ /* 0x000fe20000000000 */
[----:B------:R-:W-:-:S07]  /*1860*/  UMOV UR7, 0x80000020 ;  /* 0x8000002000077882 */ /* 0x000fce0000000000 */
[----:B------:R-:W-:Y:S01]  /*1870*/  IGMMA.64x64x32.S8.S8 R24, gdesc[UR4], R24, gsb0 ;  /* 0x01e00000041879f1 */ /* 0x000fe20008041018 */
        /* <DEDUP_REMOVED lines=9> */
[----:B------:R-:W-:Y:S01]  /*1910*/  BPT.TRAP 0x1 ;  /* 0x000000040000795c */ /* 0x000fe20000300000 */
.L_x_27:
[----:B------:R-:W-:-:S13]  /*1920*/  ISETP.NE.AND P1, PT, R23, RZ, PT ;  /* 0x000000ff1700720c */ /* 0x000fda0003f25270 */
[----:B01----:R-:W-:-:S04]  /*1930*/  @P1 IMAD R4, R3, 0x8, R6 ;  /* 0x0000000803041824 */ /* 0x003fc800078e0206 */
[----:B------:R-:W-:-:S05]  /*1940*/  @P1 VIADD R5, R4, 0x20 ;  /* 0x0000002004051836 */ /* 0x000fca0000000000 */
[----:B------:R-:W-:-:S04]  /*1950*/  @P1 PRMT R5, R22, 0x654, R5 ;  /* 0x0000065416051816 */ /* 0x000fc80000000005 */
[----:B------:R0:W-:Y:S01]  /*1960*/  @P1 SYNCS.ARRIVE.TRANS64.RED.A1T0 RZ, [R5+URZ], RZ ;  /* 0x000000ff05ff19a7 */ /* 0x0001e2000810043f */
[----:B------:R-:W-:-:S13]  /*1970*/  ISETP.GT.U32.AND P1, PT, R19, 0x1, PT ;  /* 0x000000011300780c */ /* 0x000fda0003f24070 */
[----:B0-----:R-:W-:Y:S05]  /*1980*/  @P1 BRA `(.L_x_28) ;  /* 0x0000000000041947 */ /* 0x001fea0003800000 */
[----:B------:R-:W-:Y:S01]  /*1990*/  BPT.TRAP 0x1 ;  /* 0x000000040000795c */ /* 0x000fe20000300000 */
.L_x_28:
[----:B------:R-:W-:Y:S01]  /*19a0*/  UIADD3 UR8, UR8, 0x1, URZ ;  /* 0x0000000108087890 */ /* 0x000fe2000fffe03f */
[C---:B------:R-:W-:Y:S01]  /*19b0*/  ISETP.GT.AND P2, PT, R0.reuse, 0x1, PT ;  /* 0x000000010000780c */ /* 0x040fe20003f44270 */
[----:B------:R-:W-:Y:S02]  /*19c0*/  VIADD R3, R3, 0x1 ;  /* 0x0000000103037836 */ /* 0x000fe40000000000 */
[----:B------:R-:W-:Y:S01]  /*19d0*/  UISETP.NE.AND UP0, UPT, UR8, 0x4, UPT ;  /* 0x000000040800788c */ /* 0x000fe2000bf05270 */
[----:B------:R-:W-:Y:S02]  /*19e0*/  VIADD R0, R0, 0xffffffff ;  /* 0xffffffff00007836 */ /* 0x000fe40000000000 */
[C---:B------:R-:W-:Y:S01]  /*19f0*/  ISETP.NE.AND P1, PT, R3.reuse, 0x4, PT ;  /* 0x000000040300780c */ /* 0x040fe20003f25270 */
[----:B------:R-:W-:Y:S02]  /*1a00*/  USEL UR4, URZ, 0x1, UP0 ;  /* 0x000000013f047887 */ /* 0x000fe40008000000 */
[----:B------:R-:W-:Y:S01]  /*1a10*/  USEL UR8, UR8, URZ, UP0 ;  /* 0x0000003f08087287 */ /* 0x000fe20008000000 */
[----:B------:R-:W-:-:S03]  /*1a20*/  SEL R3, R3, RZ, P1 ;  /* 0x000000ff03037207 */ /* 0x000fc60000800000 */
[----:B------:R-:W-:Y:S01]  /*1a30*/  LOP3.LUT R7, R7, UR4, RZ, 0x3c, !PT ;  /* 0x0000000407077c12 */ /* 0x000fe2000f8e3cff */
[----:B------:R-:W-:Y:S07]  /*1a40*/  @P2 BRA `(.L_x_29) ;  /* 0xfffffffc00382947 */ /* 0x000fee000383ffff */
.L_x_22:
[----:B------:R-:W2:Y:S02]  /*1a50*/  LDC R0, c[0x0][0x28c] ;  /* 0x0000a300ff007b82 */ /* 0x000ea40000000800 */
[----:B--2---:R-:W-:-:S13]  /*1a60*/  ISETP.GE.AND P1, PT, R0, 0x1, PT ;  /* 0x000000010000780c */ /* 0x004fda0003f26270 */
[----:B------:R-:W-:Y:S05]  /*1a70*/  @!P1 BRA `(.L_x_30) ;  /* 0x0000000000409947 */ /* 0x000fea0003800000 */
[----:B------:R-:W-:Y:S05]  /*1a80*/  @!P0 BRA `(.L_x_31) ;  /* 0x0000000000048947 */ /* 0x000fea0003800000 */
[----:B------:R-:W-:Y:S01]  /*1a90*/  BPT.TRAP 0x1 ;  /* 0x000000040000795c */ /* 0x000fe20000300000 */
.L_x_31:
[----:B------:R-:W-:Y:S01]  /*1aa0*/  ISETP.NE.AND P0, PT, R23, RZ, PT ;  /* 0x000000ff1700720c */ /* 0x000fe20003f05270 */
[----:B------:R-:W-:-:S12]  /*1ab0*/  UISETP.LT.AND UP1, UPT, UR40, 0x1, UPT ;  /* 0x000000012800788c */ /* 0x000fd8000bf21270 */
[----:B------:R-:W-:-:S05]  /*1ac0*/  VOTEU.ANY UP0, P0 ;  /* 0x00000000003f7886 */ /* 0x000fca0000000100 */
[----:B------:R-:W-:-:S04]  /*1ad0*/  @UP0 USEL UR4, UR40, 0x1, UP1 ;  /* 0x0000000128040887 */ /* 0x000fc80008800000 */
[----:B------:R-:W-:-:S06]  /*1ae0*/  @UP0 UIADD3 UR4, UR39, UR40, -UR4 ;  /* 0x0000002827040290 */ /* 0x000fcc000fffe804 */
[----:B------:R-:W-:-:S04]  /*1af0*/  IMAD.U32 R0, RZ, RZ, UR4 ;  /* 0x00000004ff007e24 */ /* 0x000fc8000f8e00ff */
[----:B------:R-:W-:-:S05]  /*1b00*/  @P0 IMAD.SHL.U32 R0, R0, 0x8, RZ ;  /* 0x0000000800000824 */ /* 0x000fca00078e00ff */
[----:B------:R-:W-:-:S04]  /*1b10*/  @P0 LOP3.LUT R0, R0, 0x18, RZ, 0xc0, !PT ;  /* 0x0000001800000812 */ /* 0x000fc800078ec0ff */
[----:B------:R-:W-:-:S04]  /*1b20*/  @P0 IADD3 R3, R6, 0x20, R0 ;  /* 0x0000002006030810 */ /* 0x000fc80007ffe000 */
[----:B------:R-:W-:-:S04]  /*1b30*/  @P0 PRMT R3, R22, 0x654, R3 ;  /* 0x0000065416030816 */ /* 0x000fc80000000003 */
[----:B------:R2:W-:Y:S01]  /*1b40*/  @P0 SYNCS.ARRIVE.TRANS64.RED.A1T0 RZ, [R3+URZ], RZ ;  /* 0x000000ff03ff09a7 */ /* 0x0005e2000810043f */
[----:B------:R-:W-:-:S13]  /*1b50*/  ISETP.GT.U32.AND P0, PT, R19, 0x1, PT ;  /* 0x000000011300780c */ /* 0x000fda0003f04070 */
[----:B--2---:R-:W-:Y:S05]  /*1b60*/  @P0 BRA `(.L_x_30) ;  /* 0x0000000000040947 */ /* 0x004fea0003800000 */
[----:B------:R-:W-:Y:S01]  /*1b70*/  BPT.TRAP 0x1 ;  /* 0x000000040000795c */ /* 0x000fe20000300000 */
.L_x_30:
[----:B------:R-:W2:Y:S01]  /*1b80*/  LDC R8, c[0x0][0x288] ;  /* 0x0000a200ff087b82 */ /* 0x000ea20000000800 */
[--C-:B------:R-:W-:Y:S01]  /*1b90*/  SHF.R.U32.HI R0, RZ, 0x2, R18.reuse ;  /* 0x00000002ff007819 */ /* 0x100fe20000011612 */
[----:B------:R-:W-:Y:S01]  /*1ba0*/  UIADD3 UR39, UR40, UR39, URZ ;  /* 0x0000002728277290 */ /* 0x000fe2000fffe03f */
[----:B01----:R-:W-:Y:S01]  /*1bb0*/  SHF.R.U32.HI R5, RZ, 0x7, R18 ;  /* 0x00000007ff057819 */ /* 0x003fe20000011612 */
[----:B------:R-:W-:Y:S01]  /*1bc0*/  IMAD.SHL.U32 R7, R60, 0x40, RZ ;  /* 0x000000403c077824 */ /* 0x000fe200078e00ff */
[----:B------:R-:W-:Y:S01]  /*1bd0*/  LOP3.LUT R3, R0, 0x7, RZ, 0xc0, !PT ;  /* 0x0000000700037812 */ /* 0x000fe200078ec0ff */
[----:B------:R-:W-:Y:S01]  /*1be0*/  USHF.R.U32.HI UR4, URZ, 0x2, UR39 ;  /* 0x000000023f047899 */ /* 0x000fe20008011627 */
[----:B------:R-:W-:Y:S01]  /*1bf0*/  LOP3.LUT R4, R18, 0x60, RZ, 0xc0, !PT ;  /* 0x0000006012047812 */ /* 0x000fe200078ec0ff */
[----:B------:R-:W-:Y:S01]  /*1c00*/  IMAD.SHL.U32 R13, R59, 0x80, RZ ;  /* 0x000000803b0d7824 */ /* 0x000fe200078e00ff */
[----:B------:R-:W-:Y:S01]  /*1c10*/  LOP3.LUT R0, R5, 0x1, RZ, 0xc0, !PT ;  /* 0x0000000105007812 */ /* 0x000fe200078ec0ff */
[----:B------:R-:W-:Y:S01]  /*1c20*/  ULOP3.LUT UR4, UR4, 0x1, URZ, 0xc0, !UPT ;  /* 0x0000000104047892 */ /* 0x000fe2000f8ec03f */
[----:B------:R-:W-:Y:S01]  /*1c30*/  SHF.R.U32.HI R6, RZ, 0x1, R4 ;  /* 0x00000001ff067819 */ /* 0x000fe20000011604 */
[----:B------:R-:W-:Y:S01]  /*1c40*/  ULDC UR8, c[0x0][0x284] ;  /* 0x0000a10000087ab9 */ /* 0x000fe20000000800 */
[----:B------:R-:W-:Y:S01]  /*1c50*/  UISETP.GT.U32.AND UP1, UPT, UR39, 0x3, UPT ;  /* 0x000000032700788c */ /* 0x000fe2000bf24070 */
[----:B------:R-:W-:Y:S01]  /*1c60*/  IMAD.SHL.U32 R4, R0, 0x40, RZ ;  /* 0x0000004000047824 */ /* 0x000fe200078e00ff */
[----:B------:R-:W-:Y:S01]  /*1c70*/  IADD3 R5, RZ, -R6, -R3 ;  /* 0x80000006ff057210 */ /* 0x000fe20007ffe803 */
[----:B------:R-:W-:Y:S01]  /*1c80*/  UISETP.NE.U32.AND UP0, UPT, UR4, 0x1, UPT ;  /* 0x000000010400788c */ /* 0x000fe2000bf05070 */
[----:B------:R-:W-:Y:S01]  /*1c90*/  SHF.R.S32.HI R14, RZ, 0x1f, R61 ;  /* 0x0000001fff0e7819 */ /* 0x000fe2000001143d */
[----:B------:R-:W-:Y:S01]  /*1ca0*/  ULDC.64 UR6, c[0x0][0x5d0] ;  /* 0x0001740000067ab9 */ /* 0x000fe20000000a00 */
[----:B------:R-:W-:Y:S01]  /*1cb0*/  LOP3.LUT R3, R4, 0x40, R3, 0xe2, !PT ;  /* 0x0000004004037812 */ /* 0x000fe200078ee203 */
[----:B------:R-:W-:Y:S01]  /*1cc0*/  UISETP.LT.U32.AND UP1, UPT, UR40, 0x4, UP1 ;  /* 0x000000042800788c */ /* 0x000fe20008f21070 */
[----:B------:R-:W-:Y:S01]  /*1cd0*/  LOP3.LUT R4, R18, 0x3, RZ, 0xc0, !PT ;  /* 0x0000000312047812 */ /* 0x000fe200078ec0ff */
[----:B------:R-:W-:Y:S01]  /*1ce0*/  UISETP.GT.U32.AND UP0, UPT, UR40, 0x3, !UP0 ;  /* 0x000000032800788c */ /* 0x000fe2000c704070 */
[----:B------:R-:W-:Y:S01]  /*1cf0*/  IMAD R0, R0, -0x40, R5 ;  /* 0xffffffc000007824 */ /* 0x000fe200078e0205 */
[----:B--2---:R-:W-:Y:S01]  /*1d00*/  ISETP.GE.AND P0, PT, R7, R8, PT ;  /* 0x000000080700720c */ /* 0x004fe20003f06270 */
[----:B------:R-:W-:Y:S01]  /*1d10*/  USEL UR5, URZ, 0x1, !UP1 ;  /* 0x000000013f057887 */ /* 0x000fe2000c800000 */
[----:B------:R-:W-:Y:S01]  /*1d20*/  IMAD R12, R4, -0x2, R8 ;  /* 0xfffffffe040c7824 */ /* 0x000fe200078e0208 */
[----:B------:R-:W-:Y:S01]  /*1d30*/  USEL UR4, URZ, 0x1, !UP0 ;  /* 0x000000013f047887 */ /* 0x000fe2000c000000 */
[----:B------:R-:W-:Y:S01]  /*1d40*/  IMAD.SHL.U32 R8, R18, 0x2, RZ ;  /* 0x0000000212087824 */ /* 0x000fe200078e00ff */
[----:B------:R-:W-:Y:S01]  /*1d50*/  ISETP.GE.OR P0, PT, R13, UR8, P0 ;  /* 0x000000080d007c0c */ /* 0x000fe20008706670 */
[----:B------:R-:W-:Y:S01]  /*1d60*/  IMAD R4, R14, UR6, RZ ;  /* 0x000000060e047c24 */ /* 0x000fe2000f8e02ff */
[----:B------:R-:W-:Y:S01]  /*1d70*/  ULOP3.LUT UR39, UR39, 0x3, URZ, 0xc0, !UPT ;  /* 0x0000000327277892 */ /* 0x000fe2000f8ec03f */
[----:B------:R-:W-:Y:S01]  /*1d80*/  IMAD.WIDE R10, R59, 0x80, RZ ;  /* 0x000000803b0a7825 */ /* 0x000fe200078e02ff */
[----:B------:R-:W-:Y:S01]  /*1d90*/  LOP3.LUT R8, R7, 0x6, R8, 0xf8, !PT ;  /* 0x0000000607087812 */ /* 0x000fe200078ef808 */
[----:B------:R-:W-:Y:S01]  /*1da0*/  ULOP3.LUT UR38, UR4, UR38, UR5, 0x96, !UPT ;  /* 0x0000002604267292 */ /* 0x000fe2000f8e9605 */
[----:B------:R-:W-:Y:S01]  /*1db0*/  IADD3 R20, -R13, UR8, R0 ;  /* 0x000000080d147c10 */ /* 0x000fe2000fffe100 */
[----:B------:R-:W-:Y:S01]  /*1dc0*/  IMAD R15, R61, UR7, R4 ;  /* 0x000000073d0f7c24 */ /* 0x000fe2000f8e0204 */
[----:B------:R-:W-:Y:S01]  /*1dd0*/  SHF.R.S32.HI R9, RZ, 0x1f, R8 ;  /* 0x0000001fff097819 */ /* 0x000fe20000011408 */
[----:B------:R-:W-:Y:S01]  /*1de0*/  IMAD.IADD R60, R12, 0x1, -R7 ;  /* 0x000000010c3c7824 */ /* 0x000fe200078e0a07 */
[----:B------:R-:W-:Y:S01]  /*1df0*/  LOP3.LUT R67, R10, R3, R6, 0xfe, !PT ;  /* 0x000000030a437212 */ /* 0x000fe200078efe06 */
[----:B------:R-:W-:-:S02]  /*1e00*/  IMAD.MOV.U32 R59, RZ, RZ, -0x1 ;  /* 0xffffffffff3b7424 */ /* 0x000fc400078e00ff */
[----:B------:R-:W-:-:S04]  /*1e10*/  IMAD.WIDE.U32 R4, R61, UR6, R8 ;  /* 0x000000063d047c25 */ /* 0x000fc8000f8e0008 */
[----:B------:R-:W-:Y:S01]  /*1e20*/  IMAD.IADD R5, R5, 0x1, R15 ;  /* 0x0000000105057824 */ /* 0x000fe200078e020f */
[----:B------:R-:W-:Y:S06]  /*1e30*/  @P0 BRA `(.L_x_32) ;  /* 0x0000001c00100947 */ /* 0x000fec0003800000 */
[----:B------:R-:W0:Y:S01]  /*1e40*/  LDC.64 R12, c[0x0][0x5c8] ;  /* 0x00017200ff0c7b82 */ /* 0x000e220000000a00 */
[----:B------:R-:W-:Y:S01]  /*1e50*/  ULDC.64 UR4, c[0x0][0x5c0] ;  /* 0x0001700000047ab9 */ /* 0x000fe20000000a00 */
[----:B------:R-:W-:Y:S01]  /*1e60*/  BSSY B0, `(.L_x_32) ;  /* 0x00001c1000007945 */ /* 0x000fe20003800000 */
[-C--:B0-----:R-:W-:Y:S02]  /*1e70*/  IMAD R0, R11, R12.reuse, RZ ;  /* 0x0000000c0b007224 */ /* 0x081fe400078e02ff */
[----:B------:R-:W-:-:S04]  /*1e80*/  IMAD.WIDE.U32 R4, R67, R12, R4 ;  /* 0x0000000c43047225 */ /* 0x000fc800078e0004 */
[----:B------:R-:W-:Y:S01]  /*1e90*/  IMAD R3, R67, R13, R0 ;  /* 0x0000000d43037224 */ /* 0x000fe200078e0200 */
[----:B------:R-:W-:-:S03]  /*1ea0*/  IADD3 R6, P0, R4, UR4, RZ ;  /* 0x0000000404067c10 */ /* 0x000fc6000ff1e0ff */
[----:B------:R-:W-:Y:S01]  /*1eb0*/  IMAD.IADD R3, R5, 0x1, R3 ;  /* 0x0000000105037824 */ /* 0x000fe200078e0203 */
[----:B------:R-:W-:-:S04]  /*1ec0*/  LEA R4, P1, R12, R6, 0x3 ;  /* 0x000000060c047211 */ /* 0x000fc800078218ff */
[----:B------:R-:W-:Y:S02]  /*1ed0*/  IADD3.X R7, R3, UR5, RZ, P0, !PT ;  /* 0x0000000503077c10 */ /* 0x000fe400087fe4ff */
[----:B-----5:R-:W-:Y:S02]  /*1ee0*/  ISETP.NE.AND P0, PT, R57, RZ, PT ;  /* 0x000000ff3900720c */ /* 0x020fe40003f05270 */
[----:B------:R-:W-:-:S11]  /*1ef0*/  LEA.HI.X R5, R12, R7, R13, 0x3, P1 ;  /* 0x000000070c057211 */ /* 0x000fd600008f1c0d */
[----:B------:R-:W-:Y:S05]  /*1f00*/  @!P0 BRA `(.L_x_33) ;  /* 0x0000001400188947 */ /* 0x000fea0003800000 */
[----:B------:R-:W0:Y:S01]  /*1f10*/  LDC.64 R62, c[0x0][0x5b0] ;  /* 0x00016c00ff3e7b82 */ /* 0x000e220000000a00 */
[----:B------:R-:W-:Y:S01]  /*1f20*/  ULDC.64 UR4, c[0x0][0x5b8] ;  /* 0x00016e0000047ab9 */ /* 0x000fe20000000a00 */
[----:B------:R-:W-:Y:S01]  /*1f30*/  ISETP.GE.AND P3, PT, R60, 0x1, PT ;  /* 0x000000013c00780c */ /* 0x000fe20003f66270 */
[----:B------:R-:W-:Y:S01]  /*1f40*/  IMAD R0, R14, UR4, RZ ;  /* 0x000000040e007c24 */ /* 0x000fe2000f8e02ff */
[----:B------:R-:W-:Y:S01]  /*1f50*/  BSSY B1, `(.L_x_34) ;  /* 0x000000e000017945 */ /* 0x000fe20003800000 */
[C---:B------:R-:W-:Y:S01]  /*1f60*/  IMAD.WIDE.U32 R14, R61.reuse, UR4, R8 ;  /* 0x000000043d0e7c25 */ /* 0x040fe2000f8e0008 */
[----:B------:R-:W-:Y:S02]  /*1f70*/  ISETP.LT.OR P1, PT, R20, 0x1, !P3 ;  /* 0x000000011400780c */ /* 0x000fe40005f21670 */
[----:B------:R-:W1:Y:S01]  /*1f80*/  LDC.64 R64, c[0x0][0x5a8] ;  /* 0x00016a00ff407b82 */ /* 0x000e620000000a00 */
[----:B------:R-:W-:Y:S02]  /*1f90*/  IMAD R13, R61, UR5, R0 ;  /* 0x000000053d0d7c24 */ /* 0x000fe4000f8e0200 */
[----:B------:R-:W-:-:S02]  /*1fa0*/  IMAD.MOV.U32 R12, RZ, RZ, R14 ;  /* 0x000000ffff0c7224 */ /* 0x000fc400078e000e */
[----:B------:R-:W-:Y:S02]  /*1fb0*/  IMAD.IADD R13, R15, 0x1, R13 ;  /* 0x000000010f0d7824 */ /* 0x000fe400078e020d */
[-C--:B0-----:R-:W-:Y:S02]  /*1fc0*/  IMAD R10, R11, R62.reuse, RZ ;  /* 0x0000003e0b0a7224 */ /* 0x081fe400078e02ff */
[----:B------:R-:W-:-:S04]  /*1fd0*/  IMAD.WIDE.U32 R8, R67, R62, R12 ;  /* 0x0000003e43087225 */ /* 0x000fc800078e000c */
[----:B------:R-:W-:Y:S01]  /*1fe0*/  IMAD R21, R67, R63, R10 ;  /* 0x0000003f43157224 */ /* 0x000fe200078e020a */
[----:B-1----:R-:W-:-:S04]  /*1ff0*/  IADD3 R8, P0, R8, R64, RZ ;  /* 0x0000004008087210 */ /* 0x002fc80007f1e0ff */
[----:B------:R-:W-:Y:S01]  /*2000*/  IADD3.X R9, R65, R9, R21, P0, !PT ;  /* 0x0000000941097210 */ /* 0x000fe200007fe415 */
[----:B------:R-:W-:Y:S08]  /*2010*/  @P1 BRA `(.L_x_35) ;  /* 0x0000000000041947 */ /* 0x000ff00003800000 */
[----:B------:R0:W5:Y:S02]  /*2020*/  LDG.E.U8 R58, desc[UR36][R8.64] ;  /* 0x00000024083a7981 */ /* 0x000164000c1e1100 */
.L_x_35:
[----:B------:R-:W-:Y:S05]  /*2030*/  BSYNC B1 ;  /* 0x0000000000017941 */ /* 0x000fea0003800000 */
.L_x_34:
[----:B-----5:R-:W-:Y:S01]  /*2040*/  LOP3.LUT R0, R58, 0xffff, RZ, 0xc0, !PT ;  /* 0x0000ffff3a007812 */ /* 0x020fe200078ec0ff */
[----:B------:R-:W-:Y:S01]  /*2050*/  IMAD.SHL.U32 R10, R62, 0x8, RZ ;  /* 0x000000083e0a7824 */ /* 0x000fe200078e00ff */
[----:B------:R-:W-:Y:S01]  /*2060*/  ISETP.GE.AND P2, PT, R60, 0x2, PT ;  /* 0x000000023c00780c */ /* 0x000fe20003f46270 */
[----:B------:R-:W-:Y:S01]  /*2070*/  BSSY B1, `(.L_x_36) ;  /* 0x000000e000017945 */ /* 0x000fe20003800000 */
[----:B------:R-:W-:Y:S02]  /*2080*/  PRMT R0, R0, 0x8880, RZ ;  /* 0x0000888000007816 */ /* 0x000fe400000000ff */
[----:B------:R-:W-:Y:S02]  /*2090*/  ISETP.LT.OR P0, PT, R20, 0x1, !P2 ;  /* 0x000000011400780c */ /* 0x000fe40005701670 */
[----:B------:R-:W-:Y:S01]  /*20a0*/  SHF.L.U64.HI R11, R62, 0x3, R63 ;  /* 0x000000033e0b7819 */ /* 0x000fe2000001023f */
[----:B------:R-:W-:-:S04]  /*20b0*/  IMAD R3, R0, R57, RZ ;  /* 0x0000003900037224 */ /* 0x000fc800078e02ff */
[----:B------:R-:W-:Y:S02]  /*20c0*/  @!P1 IMAD R15, R24, R56, R3 ;  /* 0x00000038180f9224 */ /* 0x000fe400078e0203 */
[----:B------:R-:W-:-:S03]  /*20d0*/  IMAD.WIDE.U32 R10, R67, R62, R10 ;  /* 0x0000003e430a7225 */ /* 0x000fc600078e000a */
[----:B------:R1:W-:Y:S01]  /*20e0*/  @!P1 STG.E.U8 desc[UR36][R6.64], R15 ;  /* 0x0000000f06009986 */ /* 0x0003e2000c101124 */
[----:B------:R-:W-:Y:S01]  /*20f0*/  IADD3 R10, P4, P5, R14, R64, R10 ;  /* 0x000000400e0a7210 */ /* 0x000fe20007d9e00a */
[----:B------:R-:W-:Y:S01]  /*2100*/  IMAD.IADD R14, R21, 0x1, R11 ;  /* 0x00000001150e7824 */ /* 0x000fe200078e020b */
[----:B------:R-:W-:Y:S11]  /*2110*/  @P0 BRA `(.L_x_37) ;  /* 0x00000000000c0947 */ /* 0x000ff60003800000 */
[----:B------:R-:W2:Y:S02]  /*2120*/  LDG.E.U8 R58, desc[UR36][R8.64+0x1] ;  /* 0x00000124083a7981 */ /* 0x000ea4000c1e1100 */
[----:B--2---:R-:W-:-:S05]  /*2130*/  PRMT R0, R58, 0x8880, RZ ;  /* 0x000088803a007816 */ /* 0x004fca00000000ff */
[----:B------:R-:W-:-:S07]  /*2140*/  IMAD R3, R0, R57, RZ ;  /* 0x0000003900037224 */ /* 0x000fce00078e02ff */
.L_x_37:
[----:B------:R-:W-:Y:S05]  /*2150*/  BSYNC B1 ;  /* 0x0000000000017941 */ /* 0x000fea0003800000 */
.L_x_36:
[----:B------:R-:W-:Y:S01]  /*2160*/  ISETP.LT.OR P3, PT, R20, 0x9, !P3 ;  /* 0x000000091400780c */ /* 0x000fe20005f61670 */
[----:B------:R-:W-:Y:S01]  /*2170*/  @!P0 IMAD R25, R25, R56, R3 ;  /* 0x0000003819198224 */ /* 0x000fe200078e0203 */
[C---:B------:R-:W-:Y:S01]  /*2180*/  ISETP.GE.AND P1, PT, R60.reuse, 0x9, PT ;  /* 0x000000093c00780c */ /* 0x040fe20003f26270 */
[----:B------:R-:W-:Y:S01]  /*2190*/  BSSY B1, `(.L_x_38) ;  /* 0x000000b000017945 */ /* 0x000fe20003800000 */
[----:B------:R-:W-:Y:S02]  /*21a0*/  IADD3.X R11, R13, R65, R14, P4, P5 ;  /* 0x000000410d0b7210 */ /* 0x000fe400027ea40e */
[----:B------:R2:W-:Y:S01]  /*21b0*/  @!P0 STG.E.U8 desc[UR36][R6.64+0x1], R25 ;  /* 0x0000011906008986 */ /* 0x0005e2000c101124 */
[----:B------:R-:W-:Y:S02]  /*21c0*/  ISETP.GE.AND P0, PT, R60, 0xa, PT ;  /* 0x0000000a3c00780c */ /* 0x000fe40003f06270 */
[C---:B------:R-:W-:Y:S02]  /*21d0*/  ISETP.LT.OR P2, PT, R20.reuse, 0x9, !P2 ;  /* 0x000000091400780c */ /* 0x040fe40005741670 */
[----:B------:R-:W-:-:S02]  /*21e0*/  ISETP.LT.OR P5, PT, R20, 0x1, !P1 ;  /* 0x000000011400780c */ /* 0x000fc40004fa1670 */
[----:B------:R-:W-:Y:S01]  /*21f0*/  ISETP.LT.OR P4, PT, R20, 0x1, !P0 ;  /* 0x000000011400780c */ /* 0x000fe20004781670 */
[----:B------:R-:W-:-:S12]  /*2200*/  @P3 BRA `(.L_x_39) ;  /* 0x00000000000c3947 */ /* 0x000fd80003800000 */
[----:B------:R-:W3:Y:S02]  /*2210*/  LDG.E.U8 R58, desc[UR36][R10.64] ;  /* 0x000000240a3a7981 */ /* 0x000ee4000c1e1100 */
[----:B---3--:R-:W-:-:S05]  /*2220*/  PRMT R0, R58, 0x8880, RZ ;  /* 0x000088803a007816 */ /* 0x008fca00000000ff */
[----:B------:R-:W-:-:S07]  /*2230*/  IMAD R3, R0, R57, RZ ;  /* 0x0000003900037224 */ /* 0x000fce00078e02ff */
.L_x_39:
[----:B------:R-:W-:Y:S05]  /*2240*/  BSYNC B1 ;  /* 0x0000000000017941 */ /* 0x000fea0003800000 */
.L_x_38:
[----:B------:R-:W-:Y:S01]  /*2250*/  @!P3 IMAD R13, R26, R56, R3 ;  /* 0x000000381a0db224 */ /* 0x000fe200078e0203 */
[----:B------:R-:W-:Y:S04]  /*2260*/  BSSY B1, `(.L_x_40) ;  /* 0x0000006000017945 */ /* 0x000fe80003800000 */
[----:B------:R3:W-:Y:S01]  /*2270*/  @!P3 STG.E.U8 desc[UR36][R4.64], R13 ;  /* 0x0000000d0400b986 */ /* 0x0007e2000c101124 */
[----:B------:R-:W-:Y:S05]  /*2280*/  @P2 BRA `(.L_x_41) ;  /* 0x00000000000c2947 */ /* 0x000fea0003800000 */
[----:B------:R-:W4:Y:S02]  /*2290*/  LDG.E.U8 R58, desc[UR36][R10.64+0x1] ;  /* 0x000001240a3a7981 */ /* 0x000f24000c1e1100 */
[----:B----4-:R-:W-:-:S05]  /*22a0*/  PRMT R0, R58, 0x8880, RZ ;  /* 0x000088803a007816 */ /* 0x010fca00000000ff */
[----:B------:R-:W-:-:S07]  /*22b0*/  IMAD R3, R0, R57, RZ ;  /* 0x0000003900037224 */ /* 0x000fce00078e02ff */
.L_x_41:
[----:B------:R-:W-:Y:S05]  /*22c0*/  BSYNC B1 ;  /* 0x0000000000017941 */ /* 0x000fea0003800000 */
.L_x_40:
[----:B------:R-:W-:Y:S01]  /*22d0*/  @!P2 IMAD R27, R27, R56, R3 ;  /* 0x000000381b1ba224 */ /* 0x000fe200078e0203 */
[----:B------:R-:W-:Y:S04]  /*22e0*/  BSSY B1, `(.L_x_42) ;  /* 0x0000006000017945 */ /* 0x000fe80003800000 */
[----:B------:R4:W-:Y:S01]  /*22f0*/  @!P2 STG.E.U8 desc[UR36][R4.64+0x1], R27 ;  /* 0x0000011b0400a986 */ /* 0x0009e2000c101124 */
[----:B------:R-:W-:Y:S05]  /*2300*/  @P5 BRA `(.L_x_43) ;  /* 0x00000000000c5947 */ /* 0x000fea0003800000 */
[----:B------:R-:W5:Y:S02]  /*2310*/  LDG.E.U8 R58, desc[UR36][R8.64+0x8] ;  /* 0x00000824083a7981 */ /* 0x000f64000c1e1100 */
[----:B-----5:R-:W-:-:S05]  /*2320*/  PRMT R0, R58, 0x8880, RZ ;  /* 0x000088803a007816 */ /* 0x020fca00000000ff */
[----:B------:R-:W-:-:S07]  /*2330*/  IMAD R3, R0, R57, RZ ;  /* 0x0000003900037224 */ /* 0x000fce00078e02ff */
.L_x_43:
[----:B------:R-:W-:Y:S05]  /*2340*/  BSYNC B1 ;  /* 0x0000000000017941 */ /* 0x000fea0003800000 */
.L_x_42:
[----:B---3--:R-:W-:Y:S01]  /*2350*/  @!P5 IMAD R13, R28, R56, R3 ;  /* 0x000000381c0dd224 */ /* 0x008fe200078e0203 */
[----:B------:R-:W-:Y:S04]  /*2360*/  BSSY B1, `(.L_x_44) ;  /* 0x0000006000017945 */ /* 0x000fe80003800000 */
[----:B------:R3:W-:Y:S01]  /*2370*/  @!P5 STG.E.U8 desc[UR36][R6.64+0x8], R13 ;  /* 0x0000080d0600d986 */ /* 0x0007e2000c101124 */
[----:B------:R-:W-:Y:S05]  /*2380*/  @P4 BRA `(.L_x_45) ;  /* 0x00000000000c4947 */ /* 0x000fea0003800000 */
[----:B------:R-:W5:Y:S02]  /*2390*/  LDG.E.U8 R58, desc[UR36][R8.64+0x9] ;  /* 0x00000924083a7981 */ /* 0x000f64000c1e1100 */
[----:B-----5:R-:W-:-:S05]  /*23a0*/  PRMT R0, R58, 0x8880, RZ ;  /* 0x000088803a007816 */ /* 0x020fca00000000ff */
[----:B------:R-:W-:-:S07]  /*23b0*/  IMAD R3, R0, R57, RZ ;  /* 0x0000003900037224 */ /* 0x000fce00078e02ff */
.L_x_45:
[----:B------:R-:W-:Y:S05]  /*23c0*/  BSYNC B1 ;  /* 0x0000000000017941 */ /* 0x000fea0003800000 */
.L_x_44:
[----:B------:R-:W-:Y:S01]  /*23d0*/  ISETP.LT.OR P1, PT, R20, 0x9, !P1 ;  /* 0x000000091400780c */ /* 0x000fe20004f21670 */
[----:B------:R-:W-:Y:S01]  /*23e0*/  @!P4 IMAD R29, R29, R56, R3 ;  /* 0x000000381d1dc224 */ /* 0x000fe200078e0203 */
[C---:B------:R-:W-:Y:S01]  /*23f0*/  ISETP.GE.AND P3, PT, R60.reuse, 0x11, PT ;  /* 0x000000113c00780c */ /* 0x040fe20003f66270 */
[----:B------:R-:W-:Y:S01]  /*2400*/  BSSY B1, `(.L_x_46) ;  /* 0x000000a000017945 */ /* 0x000fe20003800000 */
[----:B------:R-:W-:Y:S02]  /*2410*/  ISETP.GE.AND P2, PT, R60, 0x12, PT ;  /* 0x000000123c00780c */ /* 0x000fe40003f46270 */
[----:B------:R0:W-:Y:S01]  /*2420*/  @!P4 STG.E.U8 desc[UR36][R6.64+0x9], R29 ;  /* 0x0000091d0600c986 */ /* 0x0001e2000c101124 */
[C---:B------:R-:W-:Y:S02]  /*2430*/  ISETP.LT.OR P0, PT, R20.reuse, 0x9, !P0 ;  /* 0x000000091400780c */ /* 0x040fe40004701670 */
[C---:B------:R-:W-:Y:S02]  /*2440*/  ISETP.LT.OR P5, PT, R20.reuse, 0x1, !P3 ;  /* 0x000000011400780c */ /* 0x040fe40005fa1670 */
[----:B------:R-:W-:-:S02]  /*2450*/  ISETP.LT.OR P4, PT, R20, 0x1, !P2 ;  /* 0x000000011400780c */ /* 0x000fc40005781670 */
[----:B------:R-:W-:Y:S11]  /*2460*/  @P1 BRA `(.L_x_47) ;  /* 0x00000000000c1947 */ /* 0x000ff60003800000 */
[----:B------:R-:W5:Y:S02]  /*2470*/  LDG.E.U8 R58, desc[UR36][R10.64+0x8] ;  /* 0x000008240a3a7981 */ /* 0x000f64000c1e1100 */
[----:B-----5:R-:W-:-:S05]  /*2480*/  PRMT R0, R58, 0x8880, RZ ;  /* 0x000088803a007816 */ /* 0x020fca00000000ff */
[----:B------:R-:W-:-:S07]  /*2490*/  IMAD R3, R0, R57, RZ ;  /* 0x0000003900037224 */ /* 0x000fce00078e02ff */
.L_x_47:
[----:B------:R-:W-:Y:S05]  /*24a0*/  BSYNC B1 ;  /* 0x0000000000017941 */ /* 0x000fea0003800000 */
.L_x_46:
[----:B---3--:R-:W-:Y:S01]  /*24b0*/  @!P1 IMAD R13, R30, R56, R3 ;  /* 0x000000381e0d9224 */ /* 0x008fe200078e0203 */
[----:B------:R-:W-:Y:S04]  /*24c0*/  BSSY B1, `(.L_x_48) ;  /* 0x0000006000017945 */ /* 0x000fe80003800000 */
[----:B------:R3:W-:Y:S01]  /*24d0*/  @!P1 STG.E.U8 desc[UR36][R4.64+0x8], R13 ;  /* 0x0000080d04009986 */ /* 0x0007e2000c101124 */
[----:B------:R-:W-:Y:S05]  /*24e0*/  @P0 BRA `(.L_x_49) ;  /* 0x00000000000c0947 */ /* 0x000fea0003800000 */
[----:B------:R-:W5:Y:S02]  /*24f0*/  LDG.E.U8 R58, desc[UR36][R10.64+0x9] ;  /* 0x000009240a3a7981 */ /* 0x000f64000c1e1100 */
[----:B-----5:R-:W-:-:S05]  /*2500*/  PRMT R0, R58, 0x8880, RZ ;  /* 0x000088803a007816 */ /* 0x020fca00000000ff */
[----:B------:R-:W-:-:S07]  /*2510*/  IMAD R3, R0, R57, RZ ;  /* 0x0000003900037224 */ /* 0x000fce00078e02ff */
.L_x_49:
[----:B------:R-:W-:Y:S05]  /*2520*/  BSYNC B1 ;  /* 0x0000000000017941 */ /* 0x000fea0003800000 */
.L_x_48:
[----:B------:R-:W-:Y:S01]  /*2530*/  @!P0 IMAD R31, R31, R56, R3 ;  /* 0x000000381f1f8224 */ /* 0x000fe200078e0203 */
[----:B------:R-:W-:Y:S04]  /*2540*/  BSSY B1, `(.L_x_50) ;  /* 0x0000006000017945 */ /* 0x000fe80003800000 */
[----:B------:R0:W-:Y:S01]  /*2550*/  @!P0 STG.E.U8 desc[UR36][R4.64+0x9], R31 ;  /* 0x0000091f04008986 */ /* 0x0001e2000c101124 */
[----:B------:R-:W-:Y:S05]  /*2560*/  @P5 BRA `(.L_x_51) ;  /* 0x00000000000c5947 */ /* 0x000fea0003800000 */
[----:B------:R-:W5:Y:S02]  /*2570*/  LDG.E.U8 R58, desc[UR36][R8.64+0x10] ;  /* 0x00001024083a7981 */ /* 0x000f64000c1e1100 */
[----:B-----5:R-:W-:-:S05]  /*2580*/  PRMT R0, R58, 0x8880, RZ ;  /* 0x000088803a007816 */ /* 0x020fca00000000ff */
[----:B------:R-:W-:-:S07]  /*2590*/  IMAD R3, R0, R57, RZ ;  /* 0x0000003900037224 */ /* 0x000fce00078e02ff */
.L_x_51:
[----:B------:R-:W-:Y:S05]  /*25a0*/  BSYNC B1 ;  /* 0x0000000000017941 */ /* 0x000fea0003800000 */
.L_x_50:
[----:B---3--:R-:W-:Y:S01]  /*25b0*/  @!P5 IMAD R13, R32, R56, R3 ;  /* 0x00000038200dd224 */ /* 0x008fe200078e0203 */
[----:B------:R-:W-:Y:S04]  /*25c0*/  BSSY B1, `(.L_x_52) ;  /* 0x0000006000017945 */ /* 0x000fe80003800000 */
[----:B------:R3:W-:Y:S01]  /*25d0*/  @!P5 STG.E.U8 desc[UR36][R6.64+0x10], R13 ;  /* 0x0000100d0600d986 */ /* 0x0007e2000c101124 */
[----:B------:R-:W-:Y:S05]  /*25e0*/  @P4 BRA `(.L_x_53) ;  /* 0x00000000000c4947 */ /* 0x000fea0003800000 */
[----:B------:R-:W5:Y:S02]  /*25f0*/  LDG.E.U8 R58, desc[UR36][R8.64+0x11] ;  /* 0x00001124083a7981 */ /* 0x000f64000c1e1100 */
[----:B-----5:R-:W-:-:S05]  /*2600*/  PRMT R0, R58, 0x8880, RZ ;  /* 0x000088803a007816 */ /* 0x020fca00000000ff */
[----:B------:R-:W-:-:S07]  /*2610*/  IMAD R3, R0, R57, RZ ;  /* 0x0000003900037224 */ /* 0x000fce00078e02ff */
.L_x_53:
[----:B------:R-:W-:Y:S05]  /*2620*/  BSYNC B1 ;  /* 0x0000000000017941 */ /* 0x000fea0003800000 */
.L_x_52:
        /* <DEDUP_REMOVED lines=13> */
.L_x_55:
[----:B------:R-:W-:Y:S05]  /*2700*/  BSYNC B1 ;  /* 0x0000000000017941 */ /* 0x000fea0003800000 */
.L_x_54:
[----:B---3--:R-:W-:Y:S01]  /*2710*/  @!P3 IMAD R13, R34, R56, R3 ;  /* 0x00000038220db224 */ /* 0x008fe200078e0203 */
[----:B------:R-:W-:Y:S04]  /*2720*/  BSSY B1, `(.L_x_56) ;  /* 0x0000006000017945 */ /* 0x000fe80003800000 */
[----:B------:R3:W-:Y:S01]  /*2730*/  @!P3 STG.E.U8 desc[UR36][R4.64+0x10], R13 ;  /* 0x0000100d0400b986 */ /* 0x0007e2000c101124 */
[----:B------:R-:W-:Y:S05]  /*2740*/  @P2 BRA `(.L_x_57) ;  /* 0x00000000000c2947 */ /* 0x000fea0003800000 */
[----:B------:R-:W5:Y:S02]  /*2750*/  LDG.E.U8 R58, desc[UR36][R10.64+0x11] ;  /* 0x000011240a3a7981 */ /* 0x000f64000c1e1100 */
[----:B-----5:R-:W-:-:S05]  /*2760*/  PRMT R0, R58, 0x8880, RZ ;  /* 0x000088803a007816 */ /* 0x020fca00000000ff */
[----:B------:R-:W-:-:S07]  /*2770*/  IMAD R3, R0, R57, RZ ;  /* 0x0000003900037224 */ /* 0x000fce00078e02ff */
.L_x_57:
[----:B------:R-:W-:Y:S05]  /*2780*/  BSYNC B1 ;  /* 0x0000000000017941 */ /* 0x000fea0003800000 */
.L_x_56:
[----:B------:R-:W-:Y:S01]  /*2790*/  @!P2 IMAD R35, R35, R56, R3 ;  /* 0x000000382323a224 */ /* 0x000fe200078e0203 */
[----:B------:R-:W-:Y:S04]  /*27a0*/  BSSY B1, `(.L_x_58) ;  /* 0x0000006000017945 */ /* 0x000fe80003800000 */
[----:B------:R0:W-:Y:S01]  /*27b0*/  @!P2 STG.E.U8 desc[UR36][R4.64+0x11], R35 ;  /* 0x000011230400a986 */ /* 0x0001e2000c101124 */
[----:B------:R-:W-:Y:S05]  /*27c0*/  @P5 BRA `(.L_x_59) ;  /* 0x00000000000c5947 */ /* 0x000fea0003800000 */
[----:B------:R-:W5:Y:S02]  /*27d0*/  LDG.E.U8 R58, desc[UR36][R8.64+0x18] ;  /* 0x00001824083a7981 */ /* 0x000f64000c1e1100 */
[----:B-----5:R-:W-:-:S05]  /*27e0*/  PRMT R0, R58, 0x8880, RZ ;  /* 0x000088803a007816 */ /* 0x020fca00000000ff */
[----:B------:R-:W-:-:S07]  /*27f0*/  IMAD R3, R0, R57, RZ ;  /* 0x0000003900037224 */ /* 0x000fce00078e02ff */
.L_x_59:
[----:B------:R-:W-:Y:S05]  /*2800*/  BSYNC B1 ;  /* 0x0000000000017941 */ /* 0x000fea0003800000 */
.L_x_58:
[----:B---3--:R-:W-:Y:S01]  /*2810*/  @!P5 IMAD R13, R36, R56, R3 ;  /* 0x00000038240dd224 */ /* 0x008fe200078e0203 */
[----:B------:R-:W-:Y:S04]  /*2820*/  BSSY B1, `(.L_x_60) ;  /* 0x0000006000017945 */ /* 0x000fe80003800000 */
[----:B------:R3:W-:Y:S01]  /*2830*/  @!P5 STG.E.U8 desc[UR36][R6.64+0x18], R13 ;  /* 0x0000180d0600d986 */ /* 0x0007e2000c101124 */
[----:B------:R-:W-:Y:S05]  /*2840*/  @P4 BRA `(.L_x_61) ;  /* 0x00000000000c4947 */ /* 0x000fea0003800000 */
[----:B------:R-:W5:Y:S02]  /*2850*/  LDG.E.U8 R58, desc[UR36][R8.64+0x19] ;  /* 0x00001924083a7981 */ /* 0x000f64000c1e1100 */
[----:B-----5:R-:W-:-:S05]  /*2860*/  PRMT R0, R58, 0x8880, RZ ;  /* 0x000088803a007816 */ /* 0x020fca00000000ff */
[----:B------:R-:W-:-:S07]  /*2870*/  IMAD R3, R0, R57, RZ ;  /* 0x0000003900037224 */ /* 0x000fce00078e02ff */
.L_x_61:
[----:B------:R-:W-:Y:S05]  /*2880*/  BSYNC B1 ;  /* 0x0000000000017941 */ /* 0x000fea0003800000 */
.L_x_60:
        /* <DEDUP_REMOVED lines=13> */
.L_x_63:
[----:B------:R-:W-:Y:S05]  /*2960*/  BSYNC B1 ;  /* 0x0000000000017941 */ /* 0x000fea0003800000 */
.L_x_62:
[----:B---3--:R-:W-:Y:S01]  /*2970*/  @!P1 IMAD R13, R38, R56, R3 ;  /* 0x00000038260d9224 */ /* 0x008fe200078e0203 */
[----:B------:R-:W-:Y:S04]  /*2980*/  BSSY B1, `(.L_x_64) ;  /* 0x0000006000017945 */ /* 0x000fe80003800000 */
[----:B------:R3:W-:Y:S01]  /*2990*/  @!P1 STG.E.U8 desc[UR36][R4.64+0x18], R13 ;  /* 0x0000180d04009986 */ /* 0x0007e2000c101124 */
[----:B------:R-:W-:Y:S05]  /*29a0*/  @P4 BRA `(.L_x_65) ;  /* 0x00000000000c4947 */ /* 0x000fea0003800000 */
[----:B------:R-:W5:Y:S02]  /*29b0*/  LDG.E.U8 R58, desc[UR36][R10.64+0x19] ;  /* 0x000019240a3a7981 */ /* 0x000f64000c1e1100 */
[----:B-----5:R-:W-:-:S05]  /*29c0*/  PRMT R0, R58, 0x8880, RZ ;  /* 0x000088803a007816 */ /* 0x020fca00000000ff */
[----:B------:R-:W-:-:S07]  /*29d0*/  IMAD R3, R0, R57, RZ ;  /* 0x0000003900037224 */ /* 0x000fce00078e02ff */
.L_x_65:
[----:B------:R-:W-:Y:S05]  /*29e0*/  BSYNC B1 ;  /* 0x0000000000017941 */ /* 0x000fea0003800000 */
.L_x_64:
[----:B------:R-:W-:Y:S01]  /*29f0*/  @!P4 IMAD R39, R39, R56, R3 ;  /* 0x000000382727c224 */ /* 0x000fe200078e0203 */
[----:B------:R-:W-:Y:S04]  /*2a00*/  BSSY B1, `(.L_x_66) ;  /* 0x0000006000017945 */ /* 0x000fe80003800000 */
[----:B------:R0:W-:Y:S01]  /*2a10*/  @!P4 STG.E.U8 desc[UR36][R4.64+0x19], R39 ;  /* 0x000019270400c986 */ /* 0x0001e2000c101124 */
[----:B------:R-:W-:Y:S05]  /*2a20*/  @P5 BRA `(.L_x_67) ;  /* 0x00000000000c5947 */ /* 0x000fea0003800000 */
[----:B------:R-:W5:Y:S02]  /*2a30*/  LDG.E.U8 R58, desc[UR36][R8.64+0x20] ;  /* 0x00002024083a7981 */ /* 0x000f64000c1e1100 */
[----:B-----5:R-:W-:-:S05]  /*2a40*/  PRMT R0, R58, 0x8880, RZ ;  /* 0x000088803a007816 */ /* 0x020fca00000000ff */
[----:B------:R-:W-:-:S07]  /*2a50*/  IMAD R3, R0, R57, RZ ;  /* 0x0000003900037224 */ /* 0x000fce00078e02ff */
.L_x_67:
[----:B------:R-:W-:Y:S05]  /*2a60*/  BSYNC B1 ;  /* 0x0000000000017941 */ /* 0x000fea0003800000 */
.L_x_66:
[----:B---3--:R-:W-:Y:S01]  /*2a70*/  @!P5 IMAD R13, R40, R56, R3 ;  /* 0x00000038280dd224 */ /* 0x008fe200078e0203 */
[----:B------:R-:W-:Y:S04]  /*2a80*/  BSSY B1, `(.L_x_68) ;  /* 0x0000006000017945 */ /* 0x000fe80003800000 */
[----:B------:R3:W-:Y:S01]  /*2a90*/  @!P5 STG.E.U8 desc[UR36][R6.64+0x20], R13 ;  /* 0x0000200d0600d986 */ /* 0x0007e2000c101124 */
[----:B------:R-:W-:Y:S05]  /*2aa0*/  @P0 BRA `(.L_x_69) ;  /* 0x00000000000c0947 */ /* 0x000fea0003800000 */
[----:B------:R-:W5:Y:S02]  /*2ab0*/  LDG.E.U8 R58, desc[UR36][R8.64+0x21] ;  /* 0x00002124083a7981 */ /* 0x000f64000c1e1100 */
[----:B-----5:R-:W-:-:S05]  /*2ac0*/  PRMT R0, R58, 0x8880, RZ ;  /* 0x000088803a007816 */ /* 0x020fca00000000ff */
[----:B------:R-:W-:-:S07]  /*2ad0*/  IMAD R3, R0, R57, RZ ;  /* 0x0000003900037224 */ /* 0x000fce00078e02ff */
.L_x_69:
[----:B------:R-:W-:Y:S05]  /*2ae0*/  BSYNC B1 ;  /* 0x0000000000017941 */ /* 0x000fea0003800000 */
.L_x_68:
        /* <DEDUP_REMOVED lines=13> */
.L_x_71:
[----:B------:R-:W-:Y:S05]  /*2bc0*/  BSYNC B1 ;  /* 0x0000000000017941 */ /* 0x000fea0003800000 */
.L_x_70:
[----:B---3--:R-:W-:Y:S01]  /*2bd0*/  @!P3 IMAD R13, R42, R56, R3 ;  /* 0x000000382a0db224 */ /* 0x008fe200078e0203 */
[----:B------:R-:W-:Y:S04]  /*2be0*/  BSSY B1, `(.L_x_72) ;  /* 0x0000006000017945 */ /* 0x000fe80003800000 */
[----:B------:R3:W-:Y:S01]  /*2bf0*/  @!P3 STG.E.U8 desc[UR36][R4.64+0x20], R13 ;  /* 0x0000200d0400b986 */ /* 0x0007e2000c101124 */
[----:B------:R-:W-:Y:S05]  /*2c00*/  @P2 BRA `(.L_x_73) ;  /* 0x00000000000c2947 */ /* 0x000fea0003800000 */
[----:B------:R-:W5:Y:S02]  /*2c10*/  LDG.E.U8 R58, desc[UR36][R10.64+0x21] ;  /* 0x000021240a3a7981 */ /* 0x000f64000c1e1100 */
[----:B-----5:R-:W-:-:S05]  /*2c20*/  PRMT R0, R58, 0x8880, RZ ;  /* 0x000088803a007816 */ /* 0x020fca00000000ff */
[----:B------:R-:W-:-:S07]  /*2c30*/  IMAD R3, R0, R57, RZ ;  /* 0x0000003900037224 */ /* 0x000fce00078e02ff */
.L_x_73:
[----:B------:R-:W-:Y:S05]  /*2c40*/  BSYNC B1 ;  /* 0x0000000000017941 */ /* 0x000fea0003800000 */
.L_x_72:
[----:B------:R-:W-:Y:S01]  /*2c50*/  @!P2 IMAD R43, R43, R56, R3 ;  /* 0x000000382b2ba224 */ /* 0x000fe200078e0203 */
[----:B------:R-:W-:Y:S04]  /*2c60*/  BSSY B1, `(.L_x_74) ;  /* 0x0000006000017945 */ /* 0x000fe80003800000 */
[----:B------:R0:W-:Y:S01]  /*2c70*/  @!P2 STG.E.U8 desc[UR36][R4.64+0x21], R43 ;  /* 0x0000212b0400a986 */ /* 0x0001e2000c101124 */
[----:B------:R-:W-:Y:S05]  /*2c80*/  @P0 BRA `(.L_x_75) ;  /* 0x00000000000c0947 */ /* 0x000fea0003800000 */
[----:B------:R-:W5:Y:S02]  /*2c90*/  LDG.E.U8 R58, desc[UR36][R8.64+0x28] ;  /* 0x00002824083a7981 */ /* 0x000f64000c1e1100 */
[----:B-----5:R-:W-:-:S05]  /*2ca0*/  PRMT R0, R58, 0x8880, RZ ;  /* 0x000088803a007816 */ /* 0x020fca00000000ff */
[----:B------:R-:W-:-:S07]  /*2cb0*/  IMAD R3, R0, R57, RZ ;  /* 0x0000003900037224 */ /* 0x000fce00078e02ff */
.L_x_75:
[----:B------:R-:W-:Y:S05]  /*2cc0*/  BSYNC B1 ;  /* 0x0000000000017941 */ /* 0x000fea0003800000 */
.L_x_74:
[----:B---3--:R-:W-:Y:S01]  /*2cd0*/  @!P0 IMAD R13, R44, R56, R3 ;  /* 0x000000382c0d8224 */ /* 0x008fe200078e0203 */
[----:B------:R-:W-:Y:S04]  /*2ce0*/  BSSY B1, `(.L_x_76) ;  /* 0x0000006000017945 */ /* 0x000fe80003800000 */
[----:B------:R3:W-:Y:S01]  /*2cf0*/  @!P0 STG.E.U8 desc[UR36][R6.64+0x28], R13 ;  /* 0x0000280d06008986 */ /* 0x0007e2000c101124 */
[----:B------:R-:W-:Y:S05]  /*2d00*/  @P5 BRA `(.L_x_77) ;  /* 0x00000000000c5947 */ /* 0x000fea0003800000 */
[----:B------:R-:W5:Y:S02]  /*2d10*/  LDG.E.U8 R58, desc[UR36][R8.64+0x29] ;  /* 0x00002924083a7981 */ /* 0x000f64000c1e1100 */
[----:B-----5:R-:W-:-:S05]  /*2d20*/  PRMT R0, R58, 0x8880, RZ ;  /* 0x000088803a007816 */ /* 0x020fca00000000ff */
[----:B------:R-:W-:-:S07]  /*2d30*/  IMAD R3, R0, R57, RZ ;  /* 0x0000003900037224 */ /* 0x000fce00078e02ff */
.L_x_77:
[----:B------:R-:W-:Y:S05]  /*2d40*/  BSYNC B1 ;  /* 0x0000000000017941 */ /* 0x000fea0003800000 */
.L_x_76:
        /* <DEDUP_REMOVED lines=13> */
.L_x_79:
[----:B------:R-:W-:Y:S05]  /*2e20*/  BSYNC B1 ;  /* 0x0000000000017941 */ /* 0x000fea0003800000 */
.L_x_78:
[----:B---3--:R-:W-:Y:S01]  /*2e30*/  @!P4 IMAD R13, R46, R56, R3 ;  /* 0x000000382e0dc224 */ /* 0x008fe200078e0203 */
[----:B------:R-:W-:Y:S04]  /*2e40*/  BSSY B1, `(.L_x_80) ;  /* 0x0000006000017945 */ /* 0x000fe80003800000 */
[----:B------:R3:W-:Y:S01]  /*2e50*/  @!P4 STG.E.U8 desc[UR36][R4.64+0x28], R13 ;  /* 0x0000280d0400c986 */ /* 0x0007e2000c101124 */
[----:B------:R-:W-:Y:S05]  /*2e60*/  @P1 BRA `(.L_x_81) ;  /* 0x00000000000c1947 */ /* 0x000fea0003800000 */
[----:B------:R-:W5:Y:S02]  /*2e70*/  LDG.E.U8 R58, desc[UR36][R10.64+0x29] ;  /* 0x000029240a3a7981 */ /* 0x000f64000c1e1100 */
[----:B-----5:R-:W-:-:S05]  /*2e80*/  PRMT R0, R58, 0x8880, RZ ;  /* 0x000088803a007816 */ /* 0x020fca00000000ff */
[----:B------:R-:W-:-:S07]  /*2e90*/  IMAD R3, R0, R57, RZ ;  /* 0x0000003900037224 */ /* 0x000fce00078e02ff */
.L_x_81:
[----:B------:R-:W-:Y:S05]  /*2ea0*/  BSYNC B1 ;  /* 0x0000000000017941 */ /* 0x000fea0003800000 */
.L_x_80:
[----:B------:R-:W-:Y:S01]  /*2eb0*/  @!P1 IMAD R47, R47, R56, R3 ;  /* 0x000000382f2f9224 */ /* 0x000fe200078e0203 */
[----:B------:R-:W-:Y:S04]  /*2ec0*/  BSSY B1, `(.L_x_82) ;  /* 0x0000006000017945 */ /* 0x000fe80003800000 */
[----:B------:R0:W-:Y:S01]  /*2ed0*/  @!P1 STG.E.U8 desc[UR36][R4.64+0x29], R47 ;  /* 0x0000292f04009986 */ /* 0x0001e2000c101124 */
[----:B------:R-:W-:Y:S05]  /*2ee0*/  @P3 BRA `(.L_x_83) ;  /* 0x00000000000c3947 */ /* 0x000fea0003800000 */
[----:B------:R-:W5:Y:S02]  /*2ef0*/  LDG.E.U8 R58, desc[UR36][R8.64+0x30] ;  /* 0x00003024083a7981 */ /* 0x000f64000c1e1100 */
[----:B-----5:R-:W-:-:S05]  /*2f00*/  PRMT R0, R58, 0x8880, RZ ;  /* 0x000088803a007816 */ /* 0x020fca00000000ff */
[----:B------:R-:W-:-:S07]  /*2f10*/  IMAD R3, R0, R57, RZ ;  /* 0x0000003900037224 */ /* 0x000fce00078e02ff */
.L_x_83:
[----:B------:R-:W-:Y:S05]  /*2f20*/  BSYNC B1 ;  /* 0x0000000000017941 */ /* 0x000fea0003800000 */
.L_x_82:
[----:B---3--:R-:W-:Y:S01]  /*2f30*/  @!P3 IMAD R13, R48, R56, R3 ;  /* 0x00000038300db224 */ /* 0x008fe200078e0203 */
[----:B------:R-:W-:Y:S04]  /*2f40*/  BSSY B1, `(.L_x_84) ;  /* 0x0000006000017945 */ /* 0x000fe80003800000 */
[----:B------:R3:W-:Y:S01]  /*2f50*/  @!P3 STG.E.U8 desc[UR36][R6.64+0x30], R13 ;  /* 0x0000300d0600b986 */ /* 0x0007e2000c101124 */
[----:B------:R-:W-:Y:S05]  /*2f60*/  @P5 BRA `(.L_x_85) ;  /* 0x00000000000c5947 */ /* 0x000fea0003800000 */
[----:B------:R-:W5:Y:S02]  /*2f70*/  LDG.E.U8 R58, desc[UR36][R8.64+0x31] ;  /* 0x00003124083a7981 */ /* 0x000f64000c1e1100 */
[----:B-----5:R-:W-:-:S05]  /*2f80*/  PRMT R0, R58, 0x8880, RZ ;  /* 0x000088803a007816 */ /* 0x020fca00000000ff */
[----:B------:R-:W-:-:S07]  /*2f90*/  IMAD R3, R0, R57, RZ ;  /* 0x0000003900037224 */ /* 0x000fce00078e02ff */
.L_x_85:
[----:B------:R-:W-:Y:S05]  /*2fa0*/  BSYNC B1 ;  /* 0x0000000000017941 */ /* 0x000fea0003800000 */
.L_x_84:
        /* <DEDUP_REMOVED lines=9> */
[----:B------:R-:W-:Y:S01]  /*3040*/  ISETP.LT.OR P3, PT, R20, 0x9, !P3 ;  /* 0x000000091400780c */ /* 0x000fe20005f61670 */
[----:B------:R-:W-:-:S12]  /*3050*/  @P2 BRA `(.L_x_87) ;  /* 0x00000000000c2947 */ /* 0x000fd80003800000 */
[----:B------:R-:W5:Y:S02]  /*3060*/  LDG.E.U8 R58, desc[UR36][R10.64+0x30] ;  /* 0x000030240a3a7981 */ /* 0x000f64000c1e1100 */
[----:B-----5:R-:W-:-:S05]  /*3070*/  PRMT R0, R58, 0x8880, RZ ;  /* 0x000088803a007816 */ /* 0x020fca00000000ff */
[----:B------:R-:W-:-:S07]  /*3080*/  IMAD R3, R0, R57, RZ ;  /* 0x0000003900037224 */ /* 0x000fce00078e02ff */
.L_x_87:
[----:B------:R-:W-:Y:S05]  /*3090*/  BSYNC B1 ;  /* 0x0000000000017941 */ /* 0x000fea0003800000 */
.L_x_86:
[----:B---3--:R-:W-:Y:S01]  /*30a0*/  @!P2 IMAD R13, R50, R56, R3 ;  /* 0x00000038320da224 */ /* 0x008fe200078e0203 */
[----:B------:R-:W-:Y:S04]  /*30b0*/  BSSY B1, `(.L_x_88) ;  /* 0x0000006000017945 */ /* 0x000fe80003800000 */
[----:B------:R3:W-:Y:S01]  /*30c0*/  @!P2 STG.E.U8 desc[UR36][R4.64+0x30], R13 ;  /* 0x0000300d0400a986 */ /* 0x0007e2000c101124 */
[----:B------:R-:W-:Y:S05]  /*30d0*/  @P0 BRA `(.L_x_89) ;  /* 0x00000000000c0947 */ /* 0x000fea0003800000 */
[----:B------:R-:W5:Y:S02]  /*30e0*/  LDG.E.U8 R58, desc[UR36][R10.64+0x31] ;  /* 0x000031240a3a7981 */ /* 0x000f64000c1e1100 */
[----:B-----5:R-:W-:-:S05]  /*30f0*/  PRMT R0, R58, 0x8880, RZ ;  /* 0x000088803a007816 */ /* 0x020fca00000000ff */
[----:B------:R-:W-:-:S07]  /*3100*/  IMAD R3, R0, R57, RZ ;  /* 0x0000003900037224 */ /* 0x000fce00078e02ff */
.L_x_89:
[----:B------:R-:W-:Y:S05]  /*3110*/  BSYNC B1 ;  /* 0x0000000000017941 */ /* 0x000fea0003800000 */
.L_x_88:
[----:B------:R-:W-:Y:S01]  /*3120*/  @!P0 IMAD R51, R51, R56, R3 ;  /* 0x0000003833338224 */ /* 0x000fe200078e0203 */
[----:B------:R-:W-:Y:S04]  /*3130*/  BSSY B1, `(.L_x_90) ;  /* 0x0000006000017945 */ /* 0x000fe80003800000 */
[----:B------:R0:W-:Y:S01]  /*3140*/  @!P0 STG.E.U8 desc[UR36][R4.64+0x31], R51 ;  /* 0x0000313304008986 */ /* 0x0001e2000c101124 */
[----:B------:R-:W-:Y:S05]  /*3150*/  @P5 BRA `(.L_x_91) ;  /* 0x00000000000c5947 */ /* 0x000fea0003800000 */
[----:B------:R-:W5:Y:S02]  /*3160*/  LDG.E.U8 R58, desc[UR36][R8.64+0x38] ;  /* 0x00003824083a7981 */ /* 0x000f64000c1e1100 */
[----:B-----5:R-:W-:-:S05]  /*3170*/  PRMT R0, R58, 0x8880, RZ ;  /* 0x000088803a007816 */ /* 0x020fca00000000ff */
[----:B------:R-:W-:-:S07]  /*3180*/  IMAD R3, R0, R57, RZ ;  /* 0x0000003900037224 */ /* 0x000fce00078e02ff */
.L_x_91:
[----:B------:R-:W-:Y:S05]  /*3190*/  BSYNC B1 ;  /* 0x0000000000017941 */ /* 0x000fea0003800000 */
.L_x_90:
[----:B---3--:R-:W-:Y:S01]  /*31a0*/  @!P5 IMAD R13, R52, R56, R3 ;  /* 0x00000038340dd224 */ /* 0x008fe200078e0203 */
[----:B------:R-:W-:Y:S04]  /*31b0*/  BSSY B1, `(.L_x_92) ;  /* 0x0000006000017945 */ /* 0x000fe80003800000 */
[----:B------:R3:W-:Y:S01]  /*31c0*/  @!P5 STG.E.U8 desc[UR36][R6.64+0x38], R13 ;  /* 0x0000380d0600d986 */ /* 0x0007e2000c101124 */
[----:B------:R-:W-:Y:S05]  /*31d0*/  @P4 BRA `(.L_x_93) ;  /* 0x00000000000c4947 */ /* 0x000fea0003800000 */
[----:B------:R-:W5:Y:S02]  /*31e0*/  LDG.E.U8 R58, desc[UR36][R8.64+0x39] ;  /* 0x00003924083a7981 */ /* 0x000f64000c1e1100 */
[----:B-----5:R-:W-:-:S05]  /*31f0*/  PRMT R0, R58, 0x8880, RZ ;  /* 0x000088803a007816 */ /* 0x020fca00000000ff */
[----:B------:R-:W-:-:S07]  /*3200*/  IMAD R3, R0, R57, RZ ;  /* 0x0000003900037224 */ /* 0x000fce00078e02ff */
.L_x_93:
[----:B------:R-:W-:Y:S05]  /*3210*/  BSYNC B1 ;  /* 0x0000000000017941 */ /* 0x000fea0003800000 */
.L_x_92:
[----:B------:R-:W-:Y:S01]  /*3220*/  @!P4 IMAD R53, R53, R56, R3 ;  /* 0x000000383535c224 */ /* 0x000fe200078e0203 */
[----:B------:R-:W-:Y:S04]  /*3230*/  BSSY B1, `(.L_x_94) ;  /* 0x0000006000017945 */ /* 0x000fe80003800000 */
[----:B------:R0:W-:Y:S01]  /*3240*/  @!P4 STG.E.U8 desc[UR36][R6.64+0x39], R53 ;  /* 0x000039350600c986 */ /* 0x0001e2000c101124 */
[----:B------:R-:W-:Y:S05]  /*3250*/  @P3 BRA `(.L_x_95) ;  /* 0x00000000000c3947 */ /* 0x000fea0003800000 */
[----:B------:R-:W5:Y:S02]  /*3260*/  LDG.E.U8 R58, desc[UR36][R10.64+0x38] ;  /* 0x000038240a3a7981 */ /* 0x000f64000c1e1100 */
[----:B-----5:R-:W-:-:S05]  /*3270*/  PRMT R0, R58, 0x8880, RZ ;  /* 0x000088803a007816 */ /* 0x020fca00000000ff */
[----:B------:R-:W-:-:S07]  /*3280*/  IMAD R3, R0, R57, RZ ;  /* 0x0000003900037224 */ /* 0x000fce00078e02ff */
.L_x_95:
[----:B------:R-:W-:Y:S05]  /*3290*/  BSYNC B1 ;  /* 0x0000000000017941 */ /* 0x000fea0003800000 */
.L_x_94:
[----:B0123--:R-:W-:Y:S01]  /*32a0*/  @!P3 IMAD R7, R54, R56, R3 ;  /* 0x000000383607b224 */ /* 0x00ffe200078e0203 */
[----:B------:R-:W-:Y:S01]  /*32b0*/  ISETP.LT.OR P1, PT, R20, 0x9, !P1 ;  /* 0x000000091400780c */ /* 0x000fe20004f21670 */
[----:B------:R-:W-:Y:S03]  /*32c0*/  BSSY B1, `(.L_x_96) ;  /* 0x0000006000017945 */ /* 0x000fe60003800000 */
[----:B------:R0:W-:Y:S09]  /*32d0*/  @!P3 STG.E.U8 desc[UR36][R4.64+0x38], R7 ;  /* 0x000038070400b986 */ /* 0x0001f2000c101124 */
[----:B------:R-:W-:Y:S05]  /*32e0*/  @P1 BRA `(.L_x_97) ;  /* 0x00000000000c1947 */ /* 0x000fea0003800000 */
[----:B------:R-:W2:Y:S02]  /*32f0*/  LDG.E.U8 R58, desc[UR36][R10.64+0x39] ;  /* 0x000039240a3a7981 */ /* 0x000ea4000c1e1100 */
[----:B--2---:R-:W-:-:S05]  /*3300*/  PRMT R0, R58, 0x8880, RZ ;  /* 0x000088803a007816 */ /* 0x004fca00000000ff */
[----:B------:R-:W-:-:S07]  /*3310*/  IMAD R3, R0, R57, RZ ;  /* 0x0000003900037224 */ /* 0x000fce00078e02ff */
.L_x_97:
[----:B------:R-:W-:Y:S05]  /*3320*/  BSYNC B1 ;  /* 0x0000000000017941 */ /* 0x000fea0003800000 */
.L_x_96:
[----:B------:R-:W-:Y:S01]  /*3330*/  IMAD R3, R55, R56, R3 ;  /* 0x0000003837037224 */ /* 0x000fe200078e0203 */
[----:B------:R-:W-:Y:S06]  /*3340*/  @P1 BRA `(.L_x_98) ;  /* 0x0000000400c81947 */ /* 0x000fec0003800000 */
[----:B------:R1:W-:Y:S01]  /*3350*/  STG.E.U8 desc[UR36][R4.64+0x39], R3 ;  /* 0x0000390304007986 */ /* 0x0003e2000c101124 */
[----:B------:R-:W-:Y:S05]  /*3360*/  BRA `(.L_x_98) ;  /* 0x0000000400c07947 */ /* 0x000fea0003800000 */
.L_x_33:
[C---:B------:R-:W-:Y:S02]  /*3370*/  ISETP.GE.AND P1, PT, R60.reuse, 0x1, PT ;  /* 0x000000013c00780c */ /* 0x040fe40003f26270 */
[----:B------:R-:W-:Y:S02]  /*3380*/  ISETP.GE.AND P0, PT, R60, 0x2, PT ;  /* 0x000000023c00780c */ /* 0x000fe40003f06270 */
[C---:B------:R-:W-:Y:S02]  /*3390*/  ISETP.LT.OR P4, PT, R20.reuse, 0x1, !P1 ;  /* 0x000000011400780c */ /* 0x040fe40004f81670 */
[C---:B------:R-:W-:Y:S02]  /*33a0*/  ISETP.LT.OR P5, PT, R20.reuse, 0x1, !P0 ;  /* 0x000000011400780c */ /* 0x040fe400047a1670 */
[C---:B------:R-:W-:Y:S02]  /*33b0*/  ISETP.LT.OR P1, PT, R20.reuse, 0x9, !P1 ;  /* 0x000000091400780c */ /* 0x040fe40004f21670 */
[----:B------:R-:W-:-:S02]  /*33c0*/  ISETP.LT.OR P0, PT, R20, 0x9, !P0 ;  /* 0x000000091400780c */ /* 0x000fc40004701670 */
[C---:B------:R-:W-:Y:S02]  /*33d0*/  ISETP.GE.AND P3, PT, R60.reuse, 0x9, PT ;  /* 0x000000093c00780c */ /* 0x040fe40003f66270 */
[----:B------:R-:W-:-:S03]  /*33e0*/  ISETP.GE.AND P2, PT, R60, 0xa, PT ;  /* 0x0000000a3c00780c */ /* 0x000fc60003f46270 */
[-C--:B------:R-:W-:Y:S02]  /*33f0*/  @!P4 IMAD R3, R24, R56.reuse, RZ ;  /* 0x000000381803c224 */ /* 0x080fe400078e02ff */
[-C--:B------:R-:W-:Y:S02]  /*3400*/  @!P5 IMAD R25, R25, R56.reuse, RZ ;  /* 0x000000381919d224 */ /* 0x080fe400078e02ff */
[-C--:B------:R-:W-:Y:S01]  /*3410*/  @!P1 IMAD R9, R26, R56.reuse, RZ ;  /* 0x000000381a099224 */ /* 0x080fe200078e02ff */
[----:B------:R0:W-:Y:S01]  /*3420*/  @!P4 STG.E.U8 desc[UR36][R6.64], R3 ;  /* 0x000000030600c986 */ /* 0x0001e2000c101124 */
[C---:B------:R-:W-:Y:S01]  /*3430*/  ISETP.LT.OR P4, PT, R20.reuse, 0x1, !P3 ;  /* 0x000000011400780c */ /* 0x040fe20005f81670 */
[----:B------:R-:W-:Y:S02]  /*3440*/  @!P0 IMAD R27, R27, R56, RZ ;  /* 0x000000381b1b8224 */ /* 0x000fe400078e02ff */
[----:B------:R-:W-:Y:S01]  /*3450*/  @!P5 STG.E.U8 desc[UR36][R6.64+0x1], R25 ;  /* 0x000001190600d986 */ /* 0x000fe2000c101124 */
[----:B------:R-:W-:-:S02]  /*3460*/  ISETP.LT.OR P5, PT, R20, 0x1, !P2 ;  /* 0x000000011400780c */ /* 0x000fc400057a1670 */
[C---:B------:R-:W-:Y:S01]  /*3470*/  ISETP.LT.OR P2, PT, R20.reuse, 0x9, !P2 ;  /* 0x000000091400780c */ /* 0x040fe20005741670 */
[----:B------:R1:W-:Y:S01]  /*3480*/  @!P1 STG.E.U8 desc[UR36][R4.64], R9 ;  /* 0x0000000904009986 */ /* 0x0003e2000c101124 */
[----:B------:R-:W-:Y:S02]  /*3490*/  ISETP.LT.OR P1, PT, R20, 0x9, !P3 ;  /* 0x000000091400780c */ /* 0x000fe40005f21670 */
[C---:B------:R-:W-:Y:S01]  /*34a0*/  ISETP.GE.AND P3, PT, R60.reuse, 0x11, PT ;  /* 0x000000113c00780c */ /* 0x040fe20003f66270 */
[----:B------:R-:W-:Y:S01]  /*34b0*/  @!P0 STG.E.U8 desc[UR36][R4.64+0x1], R27 ;  /* 0x0000011b04008986 */ /* 0x000fe2000c101124 */
[----:B------:R-:W-:Y:S01]  /*34c0*/  ISETP.GE.AND P0, PT, R60, 0x12, PT ;  /* 0x000000123c00780c */ /* 0x000fe20003f06270 */
[----:B------:R-:W-:-:S04]  /*34d0*/  @!P4 IMAD R11, R28, R56, RZ ;  /* 0x000000381c0bc224 */ /* 0x000fc800078e02ff */
[-C--:B------:R-:W-:Y:S01]  /*34e0*/  @!P5 IMAD R29, R29, R56.reuse, RZ ;  /* 0x000000381d1dd224 */ /* 0x080fe200078e02ff */
[----:B------:R-:W-:Y:S01]  /*34f0*/  @!P4 STG.E.U8 desc[UR36][R6.64+0x8], R11 ;  /* 0x0000080b0600c986 */ /* 0x000fe2000c101124 */
[C---:B------:R-:W-:Y:S01]  /*3500*/  ISETP.LT.OR P4, PT, R20.reuse, 0x1, !P3 ;  /* 0x000000011400780c */ /* 0x040fe20005f81670 */
[-C--:B------:R-:W-:Y:S02]  /*3510*/  @!P2 IMAD R31, R31, R56.reuse, RZ ;  /* 0x000000381f1fa224 */ /* 0x080fe400078e02ff */
[----:B------:R-:W-:Y:S01]  /*3520*/  @!P5 STG.E.U8 desc[UR36][R6.64+0x9], R29 ;  /* 0x0000091d0600d986 */ /* 0x000fe2000c101124 */
[----:B------:R-:W-:Y:S01]  /*3530*/  ISETP.LT.OR P5, PT, R20, 0x1, !P0 ;  /* 0x000000011400780c */ /* 0x000fe200047a1670 */
[----:B0-----:R-:W-:Y:S01]  /*3540*/  @!P1 IMAD R3, R30, R56, RZ ;  /* 0x000000381e039224 */ /* 0x001fe200078e02ff */
[----:B------:R-:W-:Y:S01]  /*3550*/  ISETP.LT.OR P0, PT, R20, 0x9, !P0 ;  /* 0x000000091400780c */ /* 0x000fe20004701670 */
[----:B------:R-:W-:Y:S01]  /*3560*/  @!P2 STG.E.U8 desc[UR36][R4.64+0x9], R31 ;  /* 0x0000091f0400a986 */ /* 0x000fe2000c101124 */
[----:B------:R-:W-:-:S03]  /*3570*/  ISETP.GE.AND P2, PT, R60, 0x19, PT ;  /* 0x000000193c00780c */ /* 0x000fc60003f46270 */
[----:B------:R0:W-:Y:S01]  /*3580*/  @!P1 STG.E.U8 desc[UR36][R4.64+0x8], R3 ;  /* 0x0000080304009986 */ /* 0x0001e2000c101124 */
[----:B------:R-:W-:Y:S01]  /*3590*/  ISETP.LT.OR P1, PT, R20, 0x9, !P3 ;  /* 0x000000091400780c */ /* 0x000fe20005f21670 */
[----:B-1----:R-:W-:Y:S01]  /*35a0*/  @!P4 IMAD R9, R32, R56, RZ ;  /* 0x000000382009c224 */ /* 0x002fe200078e02ff */
[----:B------:R-:W-:-:S03]  /*35b0*/  ISETP.GE.AND P3, PT, R60, 0x1a, PT ;  /* 0x0000001a3c00780c */ /* 0x000fc60003f66270 */
[-C--:B------:R-:W-:Y:S01]  /*35c0*/  @!P5 IMAD R33, R33, R56.reuse, RZ ;  /* 0x000000382121d224 */ /* 0x080fe200078e02ff */
[----:B------:R-:W-:Y:S01]  /*35d0*/  @!P4 STG.E.U8 desc[UR36][R6.64+0x10], R9 ;  /* 0x000010090600c986 */ /* 0x000fe2000c101124 */
[C---:B------:R-:W-:Y:S01]  /*35e0*/  ISETP.LT.OR P4, PT, R20.reuse, 0x1, !P3 ;  /* 0x000000011400780c */ /* 0x040fe20005f81670 */
[-C--:B------:R-:W-:Y:S01]  /*35f0*/  @!P0 IMAD R35, R35, R56.reuse, RZ ;  /* 0x0000003823238224 */ /* 0x080fe200078e02ff */
[C---:B------:R-:W-:Y:S01]  /*3600*/  ISETP.LT.OR P3, PT, R20.reuse, 0x9, !P3 ;  /* 0x000000091400780c */ /* 0x040fe20005f61670 */
[----:B------:R-:W-:Y:S01]  /*3610*/  @!P5 STG.E.U8 desc[UR36][R6.64+0x11], R33 ;  /* 0x000011210600d986 */ /* 0x000fe2000c101124 */
[----:B------:R-:W-:Y:S02]  /*3620*/  ISETP.LT.OR P5, PT, R20, 0x1, !P2 ;  /* 0x000000011400780c */ /* 0x000fe400057a1670 */
[----:B0-----:R-:W-:Y:S01]  /*3630*/  @!P1 IMAD R3, R34, R56, RZ ;  /* 0x0000003822039224 */ /* 0x001fe200078e02ff */
[----:B------:R-:W-:Y:S01]  /*3640*/  @!P0 STG.E.U8 desc[UR36][R4.64+0x11], R35 ;  /* 0x0000112304008986 */ /* 0x000fe2000c101124 */
[----:B------:R-:W-:-:S02]  /*3650*/  ISETP.LT.OR P2, PT, R20, 0x9, !P2 ;  /* 0x000000091400780c */ /* 0x000fc40005741670 */
[C---:B------:R-:W-:Y:S01]  /*3660*/  ISETP.GE.AND P0, PT, R60.reuse, 0x21, PT ;  /* 0x000000213c00780c */ /* 0x040fe20003f06270 */
[----:B------:R0:W-:Y:S01]  /*3670*/  @!P1 STG.E.U8 desc[UR36][R4.64+0x10], R3 ;  /* 0x0000100304009986 */ /* 0x0001e2000c101124 */
[----:B------:R-:W-:Y:S01]  /*3680*/  ISETP.GE.AND P1, PT, R60, 0x22, PT ;  /* 0x000000223c00780c */ /* 0x000fe20003f26270 */
[-C--:B------:R-:W-:Y:S02]  /*3690*/  @!P4 IMAD R37, R37, R56.reuse, RZ ;  /* 0x000000382525c224 */ /* 0x080fe400078e02ff */
[-C--:B------:R-:W-:Y:S02]  /*36a0*/  @!P3 IMAD R39, R39, R56.reuse, RZ ;  /* 0x000000382727b224 */ /* 0x080fe400078e02ff */
[-C--:B------:R-:W-:Y:S01]  /*36b0*/  @!P5 IMAD R11, R36, R56.reuse, RZ ;  /* 0x00000038240bd224 */ /* 0x080fe200078e02ff */
[----:B------:R-:W-:Y:S01]  /*36c0*/  @!P4 STG.E.U8 desc[UR36][R6.64+0x19], R37 ;  /* 0x000019250600c986 */ /* 0x000fe2000c101124 */
[C---:B------:R-:W-:Y:S02]  /*36d0*/  ISETP.LT.OR P4, PT, R20.reuse, 0x1, !P0 ;  /* 0x000000011400780c */ /* 0x040fe40004781670 */
[C---:B------:R-:W-:Y:S01]  /*36e0*/  ISETP.LT.OR P0, PT, R20.reuse, 0x9, !P0 ;  /* 0x000000091400780c */ /* 0x040fe20004701670 */
[----:B------:R-:W-:Y:S01]  /*36f0*/  @!P5 STG.E.U8 desc[UR36][R6.64+0x18], R11 ;  /* 0x0000180b0600d986 */ /* 0x000fe2000c101124 */
[----:B------:R-:W-:Y:S01]  /*3700*/  ISETP.LT.OR P5, PT, R20, 0x1, !P1 ;  /* 0x000000011400780c */ /* 0x000fe20004fa1670 */
[----:B0-----:R-:W-:Y:S01]  /*3710*/  @!P2 IMAD R3, R38, R56, RZ ;  /* 0x000000382603a224 */ /* 0x001fe200078e02ff */
[----:B------:R-:W-:Y:S01]  /*3720*/  ISETP.LT.OR P1, PT, R20, 0x9, !P1 ;  /* 0x000000091400780c */ /* 0x000fe20004f21670 */
[----:B------:R-:W-:Y:S01]  /*3730*/  @!P3 STG.E.U8 desc[UR36][R4.64+0x19], R39 ;  /* 0x000019270400b986 */ /* 0x000fe2000c101124 */
[----:B------:R-:W-:-:S03]  /*3740*/  ISETP.GE.AND P3, PT, R60, 0x29, PT ;  /* 0x000000293c00780c */ /* 0x000fc60003f66270 */
[----:B------:R0:W-:Y:S01]  /*3750*/  @!P2 STG.E.U8 desc[UR36][R4.64+0x18], R3 ;  /* 0x000018030400a986 */ /* 0x0001e2000c101124 */
[----:B------:R-:W-:Y:S01]  /*3760*/  ISETP.GE.AND P2, PT, R60, 0x2a, PT ;  /* 0x0000002a3c00780c */ /* 0x000fe20003f46270 */
[----:B------:R-:W-:-:S04]  /*3770*/  @!P4 IMAD R9, R40, R56, RZ ;  /* 0x000000382809c224 */ /* 0x000fc800078e02ff */
[-C--:B------:R-:W-:Y:S01]  /*3780*/  @!P5 IMAD R41, R41, R56.reuse, RZ ;  /* 0x000000382929d224 */ /* 0x080fe200078e02ff */
[----:B------:R-:W-:Y:S01]  /*3790*/  @!P4 STG.E.U8 desc[UR36][R6.64+0x20], R9 ;  /* 0x000020090600c986 */ /* 0x000fe2000c101124 */
[C---:B------:R-:W-:Y:S01]  /*37a0*/  ISETP.LT.OR P4, PT, R20.reuse, 0x1, !P3 ;  /* 0x000000011400780c */ /* 0x040fe20005f81670 */
[-C--:B------:R-:W-:Y:S01]  /*37b0*/  @!P1 IMAD R43, R43, R56.reuse, RZ ;  /* 0x000000382b2b9224 */ /* 0x080fe200078e02ff */
        /* <DEDUP_REMOVED lines=25> */
[----:B------:R1:W-:Y:S01]  /*3950*/  @!P4 STG.E.U8 desc[UR36][R6.64+0x30], R9 ;  /* 0x000030090600c986 */ /* 0x0003e2000c101124 */
[C---:B------:R-:W-:Y:S01]  /*3960*/  ISETP.LT.OR P4, PT, R20.reuse, 0x1, !P2 ;  /* 0x000000011400780c */ /* 0x040fe20005781670 */
[-C--:B------:R-:W-:Y:S01]  /*3970*/  @!P0 IMAD R51, R51, R56.reuse, RZ ;  /* 0x0000003833338224 */ /* 0x080fe200078e02ff */
[C---:B------:R-:W-:Y:S01]  /*3980*/  ISETP.LT.OR P2, PT, R20.reuse, 0x9, !P2 ;  /* 0x000000091400780c */ /* 0x040fe20005741670 */
[----:B------:R2:W-:Y:S01]  /*3990*/  @!P5 STG.E.U8 desc[UR36][R6.64+0x31], R49 ;  /* 0x000031310600d986 */ /* 0x0005e2000c101124 */
[----:B------:R-:W-:Y:S01]  /*39a0*/  ISETP.LT.OR P5, PT, R20, 0x1, !P3 ;  /* 0x000000011400780c */ /* 0x000fe20005fa1670 */
[-C--:B0-----:R-:W-:Y:S01]  /*39b0*/  @!P1 IMAD R3, R50, R56.reuse, RZ ;  /* 0x0000003832039224 */ /* 0x081fe200078e02ff */
[----:B------:R-:W-:Y:S01]  /*39c0*/  ISETP.LT.OR P3, PT, R20, 0x9, !P3 ;  /* 0x000000091400780c */ /* 0x000fe20005f61670 */
[----:B------:R2:W-:Y:S04]  /*39d0*/  @!P0 STG.E.U8 desc[UR36][R4.64+0x31], R51 ;  /* 0x0000313304008986 */ /* 0x0005e8000c101124 */
[----:B------:R2:W-:Y:S02]  /*39e0*/  @!P1 STG.E.U8 desc[UR36][R4.64+0x30], R3 ;  /* 0x0000300304009986 */ /* 0x0005e4000c101124 */
[----:B------:R-:W-:-:S02]  /*39f0*/  @!P4 IMAD R11, R52, R56, RZ ;  /* 0x00000038340bc224 */ /* 0x000fc400078e02ff */
[-C--:B-1----:R-:W-:Y:S02]  /*3a00*/  @!P2 IMAD R9, R54, R56.reuse, RZ ;  /* 0x000000383609a224 */ /* 0x082fe400078e02ff */
[-C--:B------:R-:W-:Y:S01]  /*3a10*/  @!P5 IMAD R53, R53, R56.reuse, RZ ;  /* 0x000000383535d224 */ /* 0x080fe200078e02ff */
[----:B------:R2:W-:Y:S01]  /*3a20*/  @!P4 STG.E.U8 desc[UR36][R6.64+0x38], R11 ;  /* 0x0000380b0600c986 */ /* 0x0005e2000c101124 */
[----:B------:R-:W-:-:S03]  /*3a30*/  @!P3 IMAD R55, R55, R56, RZ ;  /* 0x000000383737b224 */ /* 0x000fc600078e02ff */
[----:B------:R2:W-:Y:S04]  /*3a40*/  @!P5 STG.E.U8 desc[UR36][R6.64+0x39], R53 ;  /* 0x000039350600d986 */ /* 0x0005e8000c101124 */
[----:B------:R2:W-:Y:S04]  /*3a50*/  @!P2 STG.E.U8 desc[UR36][R4.64+0x38], R9 ;  /* 0x000038090400a986 */ /* 0x0005e8000c101124 */
[----:B------:R2:W-:Y:S02]  /*3a60*/  @!P3 STG.E.U8 desc[UR36][R4.64+0x39], R55 ;  /* 0x000039370400b986 */ /* 0x0005e4000c101124 */
.L_x_98:
[----:B------:R-:W-:Y:S05]  /*3a70*/  BSYNC B0 ;  /* 0x0000000000007941 */ /* 0x000fea0003800000 */
.L_x_32:
[----:B------:R-:W-:Y:S01]  /*3a80*/  ULDC UR4, c[0x0][0xc] ;  /* 0x0000030000047ab9 */ /* 0x000fe20000000800 */
[----:B------:R-:W-:Y:S01]  /*3a90*/  ULDC UR5, c[0x0][0x10] ;  /* 0x0000040000057ab9 */ /* 0x000fe20000000800 */
[----:B-12---:R-:W1:Y:S01]  /*3aa0*/  LDC R3, c[0x0][0x14] ;  /* 0x00000500ff037b82 */ /* 0x006e620000000800 */
[----:B------:R-:W-:Y:S01]  /*3ab0*/  UIMAD.WIDE.U32 UR4, UR4, UR5, URZ ;  /* 0x00000005040472a5 */ /* 0x000fe2000f8e003f */
[----:B------:R-:W-:Y:S01]  /*3ac0*/  PRMT R0, RZ, 0x7610, R0 ;  /* 0x00007610ff007816 */ /* 0x000fe20000000000 */
[----:B------:R-:W-:Y:S02]  /*3ad0*/  IMAD.MOV.U32 R60, RZ, RZ, -0x1 ;  /* 0xffffffffff3c7424 */ /* 0x000fe400078e00ff */
[----:B------:R-:W-:Y:S02]  /*3ae0*/  IMAD.MOV.U32 R61, RZ, RZ, -0x1 ;  /* 0xffffffffff3d7424 */ /* 0x000fe400078e00ff */
[----:B-1----:R-:W-:-:S04]  /*3af0*/  IMAD.WIDE.U32 R16, R3, UR4, R16 ;  /* 0x0000000403107c25 */ /* 0x002fc8000f8e0010 */
[----:B------:R-:W-:Y:S01]  /*3b00*/  IMAD R3, R3, UR5, RZ ;  /* 0x0000000503037c24 */ /* 0x000fe2000f8e02ff */
[----:B------:R-:W-:Y:S02]  /*3b10*/  ULDC.64 UR4, c[0x0][0x650] ;  /* 0x0001940000047ab9 */ /* 0x000fe40000000a00 */
[----:B------:R-:W-:Y:S01]  /*3b20*/  ISETP.GE.U32.AND P0, PT, R16, UR4, PT ;  /* 0x0000000410007c0c */ /* 0x000fe2000bf06070 */
[----:B------:R-:W-:-:S05]  /*3b30*/  IMAD.IADD R17, R17, 0x1, R3 ;  /* 0x0000000111117824 */ /* 0x000fca00078e0203 */
[----:B------:R-:W-:-:S13]  /*3b40*/  ISETP.GE.U32.AND.EX P0, PT, R17, UR5, PT, P0 ;  /* 0x0000000511007c0c */ /* 0x000fda000bf06100 */
[----:B------:R-:W-:Y:S05]  /*3b50*/  @P0 BRA `(.L_x_99) ;  /* 0x0000000400640947 */ /* 0x000fea0003800000 */
[----:B------:R-:W1:Y:S01]  /*3b60*/  S2R R12, SR_CTAID.X ;  /* 0x00000000000c7919 */ /* 0x000e620000002500 */
[----:B------:R-:W2:Y:S01]  /*3b70*/  LDC.64 R10, c[0x0][0x628] ;  /* 0x00018a00ff0a7b82 */ /* 0x000ea20000000a00 */
[----:B------:R-:W-:Y:S01]  /*3b80*/  ULDC UR4, c[0x0][0x150] ;  /* 0x0000540000047ab9 */ /* 0x000fe20000000800 */
[----:B------:R-:W-:Y:S01]  /*3b90*/  IMAD.MOV.U32 R8, RZ, RZ, R16 ;  /* 0x000000ffff087224 */ /* 0x000fe200078e0010 */
[----:B------:R-:W3:Y:S01]  /*3ba0*/  S2R R24, SR_CTAID.Y ;  /* 0x0000000000187919 */ /* 0x000ee20000002600 */
[----:B------:R-:W-:-:S04]  /*3bb0*/  IMAD.MOV.U32 R9, RZ, RZ, R17 ;  /* 0x000000ffff097224 */ /* 0x000fc800078e0011 */
[----:B------:R-:W0:Y:S08]  /*3bc0*/  LDC R21, c[0x0][0x144] ;  /* 0x00005100ff157b82 */ /* 0x000e300000000800 */
[----:B------:R-:W0:Y:S08]  /*3bd0*/  LDC R0, c[0x0][0x630] ;  /* 0x00018c00ff007b82 */ /* 0x000e300000000800 */
[----:B------:R-:W0:Y:S01]  /*3be0*/  LDC.64 R14, c[0x0][0x620] ;  /* 0x00018800ff0e7b82 */ /* 0x000e220000000a00 */
[----:B--2---:R-:W-:-:S04]  /*3bf0*/  ISETP.NE.U32.AND P0, PT, R10, RZ, PT ;  /* 0x000000ff0a00720c */ /* 0x004fc80003f05070 */
[----:B------:R-:W-:Y:S02]  /*3c00*/  ISETP.NE.AND.EX P0, PT, R11, RZ, PT, P0 ;  /* 0x000000ff0b00720c */ /* 0x000fe40003f05300 */
[----:B-1----:R-:W-:-:S05]  /*3c10*/  I2FP.F32.U32 R3, R12 ;  /* 0x0000000c00037245 */ /* 0x002fca0000201000 */
[----:B------:R-:W-:-:S04]  /*3c20*/  FMUL R3, R3, UR4 ;  /* 0x0000000403037c20 */ /* 0x000fc80008400000 */
[----:B------:R1:W2:Y:S02]  /*3c30*/  F2I.U32.TRUNC.NTZ R20, R3 ;  /* 0x0000000300147305 */ /* 0x0002a4000020f000 */
[----:B---3--:R-:W-:Y:S05]  /*3c40*/  @!P0 BRA `(.L_x_100) ;  /* 0x0000000000288947 */ /* 0x008fea0003800000 */
[----:B-1----:R-:W1:Y:S02]  /*3c50*/  LDC R3, c[0x0][0x634] ;  /* 0x00018d00ff037b82 */ /* 0x002e640000000800 */
[----:B-1----:R-:W-:-:S05]  /*3c60*/  IADD3 R3, P0, R16, R3, RZ ;  /* 0x0000000310037210 */ /* 0x002fca0007f1e0ff */
[----:B------:R-:W-:-:S04]  /*3c70*/  IMAD.X R13, RZ, RZ, R17, P0 ;  /* 0x000000ffff0d7224 */ /* 0x000fc800000e0611 */
[----:B0---4-:R-:W-:-:S04]  /*3c80*/  IMAD.WIDE.U32 R4, R13, R10, RZ ;  /* 0x0000000a0d047225 */ /* 0x011fc800078e00ff */
[----:B------:R-:W-:-:S04]  /*3c90*/  IMAD.WIDE.U32 R6, P0, R3, R11, R4 ;  /* 0x0000000b03067225 */ /* 0x000fc80007800004 */
[----:B------:R-:W-:-:S04]  /*3ca0*/  IMAD.WIDE.U32 R4, R3, R10, RZ ;  /* 0x0000000a03047225 */ /* 0x000fc800078e00ff */
[----:B------:R-:W-:Y:S01]  /*3cb0*/  IMAD.X R9, RZ, RZ, RZ, P0 ;  /* 0x000000ffff097224 */ /* 0x000fe200000e06ff */
[----:B------:R-:W-:Y:S01]  /*3cc0*/  IADD3 RZ, P0, R5, R6, RZ ;  /* 0x0000000605ff7210 */ /* 0x000fe20007f1e0ff */
[----:B------:R-:W-:-:S04]  /*3cd0*/  IMAD.MOV.U32 R8, RZ, RZ, R7 ;  /* 0x000000ffff087224 */ /* 0x000fc800078e0007 */
[----:B------:R-:W-:-:S08]  /*3ce0*/  IMAD.WIDE.U32.X R8, R13, R11, R8, P0 ;  /* 0x0000000b0d087225 */ /* 0x000fd000000e0408 */
.L_x_100:
[----:B------:R-:W3:Y:S01]  /*3cf0*/  LDC.64 R30, c[0x0][0x640] ;  /* 0x00019000ff1e7b82 */ /* 0x000ee20000000a00 */
[-CC-:B0-----:R-:W-:Y:S01]  /*3d00*/  SHF.R.U64 R61, R8, R0.reuse, R9.reuse ;  /* 0x00000000083d7219 */ /* 0x181fe20000001209 */
[----:B--2---:R-:W-:Y:S01]  /*3d10*/  IMAD.MOV R20, RZ, RZ, -R20 ;  /* 0x000000ffff147224 */ /* 0x004fe200078e0a14 */
[----:B------:R-:W-:Y:S01]  /*3d20*/  SHF.R.U32.HI R0, RZ, R0, R9 ;  /* 0x00000000ff007219 */ /* 0x000fe20000011609 */
[----:B------:R-:W-:Y:S01]  /*3d30*/  ULDC UR4, c[0x0][0x154] ;  /* 0x0000550000047ab9 */ /* 0x000fe20000000800 */
[----:B-1----:R-:W-:Y:S01]  /*3d40*/  IADD3 R3, P0, RZ, -R61, RZ ;  /* 0x8000003dff037210 */ /* 0x002fe20007f1e0ff */
[----:B------:R-:W-:Y:S02]  /*3d50*/  IMAD R26, R21, R20, R12 ;  /* 0x00000014151a7224 */ /* 0x000fe400078e020c */
[----:B------:R-:W0:Y:S01]  /*3d60*/  LDC R6, c[0x0][0x618] ;  /* 0x00018600ff067b82 */ /* 0x000e220000000800 */
[----:B------:R-:W-:Y:S02]  /*3d70*/  IMAD.MOV.U32 R7, RZ, RZ, 0x1 ;  /* 0x00000001ff077424 */ /* 0x000fe400078e00ff */
[----:B----4-:R-:W-:-:S04]  /*3d80*/  IMAD.X R5, RZ, RZ, ~R0, P0 ;  /* 0x000000ffff057224 */ /* 0x010fc800000e0e00 */
[-C--:B------:R-:W-:Y:S01]  /*3d90*/  IMAD R0, R5, R14.reuse, RZ ;  /* 0x0000000e05007224 */ /* 0x080fe200078e02ff */
[----:B------:R-:W1:Y:S01]  /*3da0*/  LDC R8, c[0x0][0x608] ;  /* 0x00018200ff087b82 */ /* 0x000e620000000800 */
[----:B------:R-:W-:-:S04]  /*3db0*/  IMAD.WIDE.U32 R4, R3, R14, R16 ;  /* 0x0000000e03047225 */ /* 0x000fc800078e0010 */
[----:B------:R-:W-:Y:S01]  /*3dc0*/  IMAD R3, R3, R15, R0 ;  /* 0x0000000f03037224 */ /* 0x000fe200078e0200 */
[----:B------:R-:W-:Y:S02]  /*3dd0*/  I2FP.F32.U32 R0, R24 ;  /* 0x0000001800007245 */ /* 0x000fe40000201000 */
[----:B------:R-:W2:Y:S01]  /*3de0*/  LDC R28, c[0x0][0x658] ;  /* 0x00019600ff1c7b82 */ /* 0x000ea20000000800 */
[----:B------:R-:W-:Y:S01]  /*3df0*/  IMAD.IADD R3, R5, 0x1, R3 ;  /* 0x0000000105037824 */ /* 0x000fe200078e0203 */
[----:B---3--:R-:W-:Y:S01]  /*3e00*/  ISETP.NE.U32.AND P0, PT, R30, RZ, PT ;  /* 0x000000ff1e00720c */ /* 0x008fe20003f05070 */
[----:B------:R-:W-:Y:S01]  /*3e10*/  FMUL R0, R0, UR4 ;  /* 0x0000000400007c20 */ /* 0x000fe20008400000 */
[----:B------:R-:W-:Y:S02]  /*3e20*/  IMAD.MOV.U32 R5, RZ, RZ, -0x1 ;  /* 0xffffffffff057424 */ /* 0x000fe400078e00ff */
[----:B------:R-:W-:Y:S01]  /*3e30*/  ISETP.NE.AND.EX P0, PT, R31, RZ, PT, P0 ;  /* 0x000000ff1f00720c */ /* 0x000fe20003f05300 */
[----:B------:R3:W4:Y:S01]  /*3e40*/  F2I.U32.TRUNC.NTZ R13, R0 ;  /* 0x00000000000d7305 */ /* 0x000722000020f000 */
[----:B------:R-:W3:Y:S01]  /*3e50*/  LDC R15, c[0x0][0x148] ;  /* 0x00005200ff0f7b82 */ /* 0x000ee20000000800 */
[----:B0-----:R-:W-:-:S02]  /*3e60*/  SHF.R.U64 R12, R4, R6, R3 ;  /* 0x00000006040c7219 */ /* 0x001fc40000001203 */
[----:B------:R-:W-:-:S05]  /*3e70*/  SHF.R.U32.HI R3, RZ, R6, R3 ;  /* 0x00000006ff037219 */ /* 0x000fca0000011603 */
[----:B------:R-:W0:Y:S01]  /*3e80*/  LDC R20, c[0x0][0x600] ;  /* 0x00018000ff147b82 */ /* 0x000e220000000800 */
[-CC-:B-1----:R-:W-:Y:S02]  /*3e90*/  SHF.R.U64 R10, R12, R8.reuse, R3.reuse ;  /* 0x000000080c0a7219 */ /* 0x182fe40000001203 */
[----:B------:R-:W-:-:S05]  /*3ea0*/  SHF.R.U32.HI R3, RZ, R8, R3 ;  /* 0x00000008ff037219 */ /* 0x000fca0000011603 */
[----:B------:R-:W1:Y:S01]  /*3eb0*/  LDC R21, c[0x0][0x648] ;  /* 0x00019200ff157b82 */ /* 0x000e620000000800 */
[-C--:B--2---:R-:W-:Y:S02]  /*3ec0*/  SHF.L.U32 R4, R5, R28.reuse, RZ ;  /* 0x0000001c05047219 */ /* 0x084fe400000006ff */
[-CC-:B------:R-:W-:Y:S02]  /*3ed0*/  SHF.R.U64 R14, R10, R28.reuse, R3.reuse ;  /* 0x0000001c0a0e7219 */ /* 0x180fe40000001203 */
[----:B------:R-:W-:Y:S02]  /*3ee0*/  SHF.R.U32.HI R5, RZ, R28, R3 ;  /* 0x0000001cff057219 */ /* 0x000fe40000011603 */
[----:B------:R-:W-:Y:S01]  /*3ef0*/  LOP3.LUT R59, RZ, R4, RZ, 0x33, !PT ;  /* 0x00000004ff3b7212 */ /* 0x000fe200078e33ff */
[----:B------:R-:W2:Y:S01]  /*3f00*/  LDC R25, c[0x0][0x638] ;  /* 0x00018e00ff197b82 */ /* 0x000ea20000000800 */
[----:B------:R-:W-:Y:S01]  /*3f10*/  SHF.L.U32 R28, R7, R28, RZ ;  /* 0x0000001c071c7219 */ /* 0x000fe200000006ff */
[----:B------:R-:W-:-:S06]  /*3f20*/  IMAD.MOV.U32 R4, RZ, RZ, R14 ;  /* 0x000000ffff047224 */ /* 0x000fcc00078e000e */
[----:B------:R-:W0:Y:S01]  /*3f30*/  LDC R27, c[0x0][0x610] ;  /* 0x00018400ff1b7b82 */ /* 0x000e220000000800 */
[----:B----4-:R-:W-:Y:S05]  /*3f40*/  @!P0 BRA `(.L_x_101) ;  /* 0x0000000000288947 */ /* 0x010fea0003800000 */
        /* <DEDUP_REMOVED lines=10> */
.L_x_101:
[----:B------:R-:W-:Y:S01]  /*3ff0*/  ISETP.NE.AND P0, PT, R2, 0x1, PT ;  /* 0x000000010200780c */ /* 0x000fe20003f05270 */
[----:B------:R-:W-:Y:S01]  /*4000*/  IMAD.MOV R13, RZ, RZ, -R13 ;  /* 0x000000ffff0d7224 */ /* 0x000fe200078e0a0d */
[----:B-1-3--:R-:W-:Y:S01]  /*4010*/  SHF.R.U64 R0, R4, R21, R5 ;  /* 0x0000001504007219 */ /* 0x00afe20000001205 */
[----:B0-----:R-:W-:Y:S01]  /*4020*/  VIADD R5, R20, 0xffffffff ;  /* 0xffffffff14057836 */ /* 0x001fe20000000000 */
[----:B------:R-:W-:-:S03]  /*4030*/  LOP3.LUT R59, R10, R59, RZ, 0xc0, !PT ;  /* 0x0000003b0a3b7212 */ /* 0x000fc600078ec0ff */
[----:B------:R-:W-:Y:S01]  /*4040*/  IMAD.MOV R3, RZ, RZ, -R0 ;  /* 0x000000ffff037224 */ /* 0x000fe200078e0a00 */
[----:B------:R-:W-:Y:S01]  /*4050*/  LOP3.LUT R5, R12, R5, RZ, 0xc0, !PT ;  /* 0x000000050c057212 */ /* 0x000fe200078ec0ff */
[----:B------:R-:W-:Y:S02]  /*4060*/  IMAD R59, R28, R0, R59 ;  /* 0x000000001c3b7224 */ /* 0x000fe400078e023b */
[----:B--2---:R-:W-:Y:S02]  /*4070*/  IMAD R0, R3, R25, R14 ;  /* 0x0000001903007224 */ /* 0x004fe400078e020e */
[----:B------:R-:W-:Y:S02]  /*4080*/  @P0 IMAD R26, R15, R13, R24 ;  /* 0x0000000d0f1a0224 */ /* 0x000fe400078e0218 */
[----:B------:R-:W-:Y:S02]  /*4090*/  IMAD R4, R0, R20, R5 ;  /* 0x0000001400047224 */ /* 0x000fe400078e0205 */
[----:B------:R-:W-:-:S02]  /*40a0*/  IMAD R59, R59, R27, R26 ;  /* 0x0000001b3b3b7224 */ /* 0x000fc400078e021a */
[----:B------:R-:W-:-:S03]  /*40b0*/  IMAD.MOV.U32 R3, RZ, RZ, 0x1 ;  /* 0x00000001ff037424 */ /* 0x000fc600078e00ff */
[----:B------:R-:W-:Y:S02]  /*40c0*/  SEL R60, R4, R59, !P0 ;  /* 0x0000003b043c7207 */ /* 0x000fe40004000000 */
[----:B------:R-:W-:Y:S02]  /*40d0*/  PRMT R0, R3, 0x7610, R0 ;  /* 0x0000761003007816 */ /* 0x000fe40000000000 */
[----:B------:R-:W-:-:S07]  /*40e0*/  SEL R59, R59, R4, !P0 ;  /* 0x000000043b3b7207 */ /* 0x000fce0004000000 */
.L_x_99:
[----:B------:R-:W-:-:S13]  /*40f0*/  LOP3.LUT P0, RZ, R0, 0xff, RZ, 0xc0, !PT ;  /* 0x000000ff00ff7812 */ /* 0x000fda000780c0ff */
[----:B------:R-:W-:Y:S05]  /*4100*/  @P0 BRA `(.L_x_102) ;  /* 0xffffffd000340947 */ /* 0x000fea000383ffff */
[----:B------:R-:W-:Y:S05]  /*4110*/  EXIT ;  /* 0x000000000000794d */ /* 0x000fea0003800000 */
.L_x_7:
[----:B0-----:R-:W-:Y:S01]  /*4120*/  ULDC.64 UR4, c[0x0][0x650] ;  /* 0x0001940000047ab9 */ /* 0x001fe20000000a00 */
        /* <DEDUP_REMOVED lines=25> */
.L_x_104:
[----:B------:R-:W0:Y:S01]  /*42c0*/  LDC.64 R28, c[0x0][0x640] ;  /* 0x00019000ff1c7b82 */ /* 0x000e220000000a00 */
[-CC-:B------:R-:W-:Y:S01]  /*42d0*/  SHF.R.U64 R22, R12, R6.reuse, R13.reuse ;  /* 0x000000060c167219 */ /* 0x180fe2000000120d */
[----:B------:R-:W-:Y:S01]  /*42e0*/  IMAD.MOV.U32 R30, RZ, RZ, 0x1 ;  /* 0x00000001ff1e7424 */ /* 0x000fe200078e00ff */
[----:B------:R-:W-:Y:S02]  /*42f0*/  SHF.R.U32.HI R6, RZ, R6, R13 ;  /* 0x00000006ff067219 */ /* 0x000fe4000001160d */
        /* <DEDUP_REMOVED lines=8> */
[----:B------:R-:W-:Y:S01]  /*4380*/  IMAD.IADD R9, R9, 0x1, R11 ;  /* 0x0000000109097824 */ /* 0x000fe200078e020b */
[----:B0-----:R-:W-:-:S04]  /*4390*/  ISETP.NE.U32.AND P0, PT, R28, RZ, PT ;  /* 0x000000ff1c00720c */ /* 0x001fc80003f05070 */
[----:B------:R-:W-:Y:S02]  /*43a0*/  ISETP.NE.AND.EX P0, PT, R29, RZ, PT, P0 ;  /* 0x000000ff1d00720c */ /* 0x000fe40003f05300 */
[----:B------:R-:W0:Y:S01]  /*43b0*/  LDC R20, c[0x0][0x600] ;  /* 0x00018000ff147b82 */ /* 0x000e220000000800 */
[-CC-:B-1----:R-:W-:Y:S01]  /*43c0*/  SHF.R.U64 R14, R8, R10.reuse, R9.reuse ;  /* 0x0000000a080e7219 */ /* 0x182fe20000001209 */
[----:B------:R-:W-:Y:S01]  /*43d0*/  IMAD.MOV.U32 R8, RZ, RZ, -0x1 ;  /* 0xffffffffff087424 */ /* 0x000fe200078e00ff */
[----:B------:R-:W-:-:S05]  /*43e0*/  SHF.R.U32.HI R9, RZ, R10, R9 ;  /* 0x0000000aff097219 */ /* 0x000fca0000011609 */
[----:B------:R-:W1:Y:S01]  /*43f0*/  LDC R26, c[0x0][0x648] ;  /* 0x00019200ff1a7b82 */ /* 0x000e620000000800 */
[-CC-:B--2---:R-:W-:Y:S02]  /*4400*/  SHF.R.U64 R21, R14, R12.reuse, R9.reuse ;  /* 0x0000000c0e157219 */ /* 0x184fe40000001209 */
[----:B------:R-:W-:-:S05]  /*4410*/  SHF.R.U32.HI R6, RZ, R12, R9 ;  /* 0x0000000cff067219 */ /* 0x000fca0000011609 */
[----:B------:R-:W2:Y:S01]  /*4420*/  LDC R27, c[0x0][0x638] ;  /* 0x00018e00ff1b7b82 */ /* 0x000ea20000000800 */
[-C--:B---3--:R-:W-:Y:S02]  /*4430*/  SHF.L.U32 R8, R8, R25.reuse, RZ ;  /* 0x0000001908087219 */ /* 0x088fe400000006ff */
[-CC-:B------:R-:W-:Y:S02]  /*4440*/  SHF.R.U64 R23, R21, R25.reuse, R6.reuse ;  /* 0x0000001915177219 */ /* 0x180fe40000001206 */
[----:B------:R-:W-:Y:S02]  /*4450*/  LOP3.LUT R32, RZ, R8, RZ, 0x33, !PT ;  /* 0x00000008ff207212 */ /* 0x000fe400078e33ff */
[----:B------:R-:W-:Y:S01]  /*4460*/  SHF.R.U32.HI R9, RZ, R25, R6 ;  /* 0x00000019ff097219 */ /* 0x000fe20000011606 */
[----:B------:R-:W3:Y:S01]  /*4470*/  LDC R31, c[0x0][0x610] ;  /* 0x00018400ff1f7b82 */ /* 0x000ee20000000800 */
[----:B------:R-:W-:Y:S01]  /*4480*/  IMAD.MOV.U32 R8, RZ, RZ, R23 ;  /* 0x000000ffff087224 */ /* 0x000fe200078e0017 */
[----:B------:R-:W-:Y:S06]  /*4490*/  @!P0 BRA `(.L_x_105) ;  /* 0x0000000000288947 */ /* 0x000fec0003800000 */
        /* <DEDUP_REMOVED lines=10> */
.L_x_105:
[----:B------:R-:W-:Y:S02]  /*4540*/  ISETP.NE.AND P0, PT, R2, 0x1, PT ;  /* 0x000000010200780c */ /* 0x000fe40003f05270 */
[----:B-1----:R-:W-:Y:S01]  /*4550*/  SHF.R.U64 R6, R8, R26, R9 ;  /* 0x0000001a08067219 */ /* 0x002fe20000001209 */
[----:B0-----:R-:W-:Y:S01]  /*4560*/  VIADD R9, R20, 0xffffffff ;  /* 0xffffffff14097836 */ /* 0x001fe20000000000 */
[----:B------:R-:W-:Y:S02]  /*4570*/  SHF.L.U32 R30, R30, R25, RZ ;  /* 0x000000191e1e7219 */ /* 0x000fe400000006ff */
[----:B------:R-:W-:Y:S01]  /*4580*/  LOP3.LUT R5, R21, R32, RZ, 0xc0, !PT ;  /* 0x0000002015057212 */ /* 0x000fe200078ec0ff */
[----:B------:R-:W-:-:S04]  /*4590*/  IMAD.MOV R8, RZ, RZ, -R6 ;  /* 0x000000ffff087224 */ /* 0x000fc800078e0a06 */
[----:B------:R-:W-:Y:S01]  /*45a0*/  IMAD R6, R30, R6, R5 ;  /* 0x000000061e067224 */ /* 0x000fe200078e0205 */
[----:B------:R-:W-:Y:S01]  /*45b0*/  LOP3.LUT R5, R14, R9, RZ, 0xc0, !PT ;  /* 0x000000090e057212 */ /* 0x000fe200078ec0ff */
[----:B------:R-:W-:Y:S02]  /*45c0*/  @P0 IMAD R3, R7, R24, R4 ;  /* 0x0000001807030224 */ /* 0x000fe400078e0204 */
[----:B--2---:R-:W-:Y:S02]  /*45d0*/  IMAD R4, R8, R27, R23 ;  /* 0x0000001b08047224 */ /* 0x004fe400078e0217 */
[----:B---3--:R-:W-:Y:S02]  /*45e0*/  IMAD R3, R6, R31, R3 ;  /* 0x0000001f06037224 */ /* 0x008fe400078e0203 */
[----:B------:R-:W-:Y:S02]  /*45f0*/  IMAD R4, R4, R20, R5 ;  /* 0x0000001404047224 */ /* 0x000fe400078e0205 */
[----:B------:R-:W-:-:S02]  /*4600*/  IMAD.MOV.U32 R8, RZ, RZ, 0x1 ;  /* 0x00000001ff087424 */ /* 0x000fc400078e00ff */
[----:B------:R-:W-:Y:S01]  /*4610*/  IMAD.MOV.U32 R6, RZ, RZ, R22 ;  /* 0x000000ffff067224 */ /* 0x000fe200078e0016 */
[----:B------:R-:W-:Y:S02]  /*4620*/  SEL R21, R4, R3, !P0 ;  /* 0x0000000304157207 */ /* 0x000fe40004000000 */
[----:B------:R-:W-:-:S07]  /*4630*/  SEL R20, R3, R4, !P0 ;  /* 0x0000000403147207 */ /* 0x000fce0004000000 */
.L_x_103:
[----:B------:R-:W-:-:S08]  /*4640*/  NOP ;  /* 0x0000000000007918 */ /* 0x000fd00000000000 */
[----:B------:R-:W0:-:S00]  /*4650*/  USETMAXREG.DEALLOC.CTAPOOL 0x28 ;  /* 0x00000028000079c8 */ /* 0x000e0000080e0500 */
[----:B0-----:R-:W-:-:S13]  /*4660*/  ISETP.NE.AND P0, PT, R0, RZ, PT ;  /* 0x000000ff0000720c */ /* 0x001fda0003f05270 */
[----:B------:R-:W-:Y:S05]  /*4670*/  @P0 EXIT ;  /* 0x000000000000094d */ /* 0x000fea0003800000 */
[----:B------:R-:W-:Y:S01]  /*4680*/  LOP3.LUT P0, RZ, R8, 0xff, RZ, 0xc0, !PT ;  /* 0x000000ff08ff7812 */ /* 0x000fe2000780c0ff */
[----:B------:R-:W-:Y:S02]  /*4690*/  IMAD.MOV.U32 R0, RZ, RZ, 0x1 ;  /* 0x00000001ff007424 */ /* 0x000fe400078e00ff */
[----:B------:R-:W-:-:S10]  /*46a0*/  IMAD.MOV.U32 R3, RZ, RZ, RZ ;  /* 0x000000ffff037224 */ /* 0x000fd400078e00ff */
[----:B------:R-:W-:Y:S05]  /*46b0*/  @!P0 BRA `(.L_x_106) ;  /* 0x0000000c004c8947 */ /* 0x000fea0003800000 */
[----:B------:R-:W0:Y:S01]  /*46c0*/  LDC R0, c[0x0][0x28c] ;  /* 0x0000a300ff007b82 */ /* 0x000e220000000800 */
[----:B------:R-:W1:Y:S01]  /*46d0*/  S2R R10, SR_CgaCtaId ;  /* 0x00000000000a7919 */ /* 0x000e620000008800 */
[----:B------:R-:W-:Y:S01]  /*46e0*/  ULDC UR5, c[0x0][0x658] ;  /* 0x0001960000057ab9 */ /* 0x000fe20000000800 */
[----:B------:R-:W-:Y:S01]  /*46f0*/  UMOV UR7, 0xffffffff ;  /* 0xffffffff00077882 */ /* 0x000fe20000000000 */
[----:B------:R-:W-:Y:S01]  /*4700*/  ULDC UR6, c[0x0][0xc] ;  /* 0x0000030000067ab9 */ /* 0x000fe20000000800 */
[----:B------:R-:W-:Y:S01]  /*4710*/  USHF.L.U32 UR8, UR7, UR5, URZ ;  /* 0x0000000507087299 */ /* 0x000fe2000800063f */
[----:B------:R-:W-:Y:S01]  /*4720*/  BSSY B0, `(.L_x_106) ;  /* 0x00000cc000007945 */ /* 0x000fe20003800000 */
[----:B------:R-:W-:Y:S01]  /*4730*/  UMOV UR9, 0x1 ;  /* 0x0000000100097882 */ /* 0x000fe20000000000 */
[----:B------:R-:W-:Y:S01]  /*4740*/  ULDC UR7, c[0x0][0x10] ;  /* 0x0000040000077ab9 */ /* 0x000fe20000000800 */
[----:B------:R-:W-:Y:S01]  /*4750*/  USHF.L.U32 UR18, UR9, UR5, URZ ;  /* 0x0000000509127299 */ /* 0x000fe2000800063f */
[----:B------:R-:W-:Y:S01]  /*4760*/  IMAD.MOV.U32 R9, RZ, RZ, 0x1 ;  /* 0x00000001ff097424 */ /* 0x000fe200078e00ff */
[----:B------:R-:W-:Y:S01]  /*4770*/  UIMAD.WIDE.U32 UR6, UR6, UR7, URZ ;  /* 0x00000007060672a5 */ /* 0x000fe2000f8e003f */
[----:B------:R-:W-:Y:S01]  /*4780*/  LOP3.LUT R13, R19, 0x2, RZ, 0xfc, !PT ;  /* 0x00000002130d7812 */ /* 0x000fe200078efcff */
[----:B------:R-:W-:Y:S01]  /*4790*/  ULDC UR5, c[0x0][0x14] ;  /* 0x0000050000057ab9 */ /* 0x000fe20000000800 */
[----:B------:R-:W-:Y:S01]  /*47a0*/  ULDC UR4, c[0x0][0x600] ;  /* 0x0001800000047ab9 */ /* 0x000fe20000000800 */
[----:B------:R-:W-:-:S02]  /*47b0*/  UIMAD.WIDE.U32 UR22, UR6, UR5, URZ ;  /* 0x00000005061672a5 */ /* 0x000fc4000f8e003f */
[----:B------:R-:W-:Y:S02]  /*47c0*/  UIMAD UR13, UR7, UR5, URZ ;  /* 0x00000005070d72a4 */ /* 0x000fe4000f8e023f */
[----:B------:R-:W-:Y:S02]  /*47d0*/  UIADD3 UR4, UR4, -0x1, URZ ;  /* 0xffffffff04047890 */ /* 0x000fe4000fffe03f */
[----:B------:R-:W-:Y:S02]  /*47e0*/  ULOP3.LUT UR17, URZ, UR8, URZ, 0x33, !UPT ;  /* 0x000000083f117292 */ /* 0x000fe4000f8e333f */
[----:B------:R-:W-:Y:S01]  /*47f0*/  UIADD3 UR13, UR23, UR13, URZ ;  /* 0x0000000d170d7290 */ /* 0x000fe2000fffe03f */
[----:B0-----:R-:W-:Y:S01]  /*4800*/  VIADD R0, R0, 0x3f ;  /* 0x0000003f00007836 */ /* 0x001fe20000000000 */
[----:B------:R-:W-:-:S04]  /*4810*/  ULDC.64 UR24, c[0x0][0x198] ;  /* 0x0000660000187ab9 */ /* 0x000fc80000000a00 */
[----:B------:R-:W-:-:S04]  /*4820*/  SHF.R.S32.HI R3, RZ, 0x1f, R0 ;  /* 0x0000001fff037819 */ /* 0x000fc80000011400 */
[----:B------:R-:W-:Y:S01]  /*4830*/  LEA.HI R8, R3, R0, RZ, 0x6 ;  /* 0x0000000003087211 */ /* 0x000fe200078f30ff */
[C---:B-1----:R-:W-:Y:S02]  /*4840*/  IMAD.SHL.U32 R4, R10.reuse, 0x800, RZ ;  /* 0x000008000a047824 */ /* 0x042fe400078e00ff */
[----:B------:R-:W-:Y:S01]  /*4850*/  IMAD.SHL.U32 R10, R10, 0x20, RZ ;  /* 0x000000200a0a7824 */ /* 0x000fe200078e00ff */
[----:B------:R-:W-:Y:S01]  /*4860*/  SHF.R.S32.HI R8, RZ, 0x6, R8 ;  /* 0x00000006ff087819 */ /* 0x000fe20000011408 */
[----:B------:R-:W-:Y:S01]  /*4870*/  IMAD.MOV.U32 R0, RZ, RZ, 0x1 ;  /* 0x00000001ff007424 */ /* 0x000fe200078e00ff */
[----:B------:R-:W-:Y:S01]  /*4880*/  LOP3.LUT R4, R4, 0x800, RZ, 0xc0, !PT ;  /* 0x0000080004047812 */ /* 0x000fe200078ec0ff */
[----:B------:R-:W-:Y:S01]  /*4890*/  IMAD.MOV.U32 R3, RZ, RZ, RZ ;  /* 0x000000ffff037224 */ /* 0x000fe200078e00ff */
[----:B------:R-:W-:Y:S01]  /*48a0*/  LOP3.LUT R10, R10, 0x20, RZ, 0xc0, !PT ;  /* 0x000000200a0a7812 */ /* 0x000fe200078ec0ff */
[----:B------:R-:W-:Y:S01]  /*48b0*/  VIADD R12, R8, 0x1 ;  /* 0x00000001080c7836 */ /* 0x000fe20000000000 */
[----:B------:R-:W-:-:S07]  /*48c0*/  LOP3.LUT R11, R4, 0x8100, RZ, 0xfc, !PT ;  /* 0x00008100040b7812 */ /* 0x000fce00078efcff */
.L_x_117:
[----:B------:R-:W-:-:S03]  /*48d0*/  UMOV UR5, 0xffffffff ;  /* 0xffffffff00057882 */ /* 0x000fc60000000000 */
[----:B------:R-:W-:Y:S05]  /*48e0*/  BRA.DIV UR5, `(.L_x_107) ;  /* 0x0000000e05a87947 */ /* 0x000fea000b800000 */
[----:B------:R-:W-:-:S13]  /*48f0*/  ELECT P6, URZ, PT ;  /* 0x00000000003f782f */ /* 0x000fda00038c0000 */
.L_x_128:
[----:B------:R-:W0:Y:S01]  /*4900*/  LDC R4, c[0x0][0x28c] ;  /* 0x0000a300ff047b82 */ /* 0x000e220000000800 */
[----:B------:R-:W-:Y:S01]  /*4910*/  BSSY B1, `(.L_x_108) ;  /* 0x0000038000017945 */ /* 0x000fe20003800000 */
[----:B0-----:R-:W-:-:S13]  /*4920*/  ISETP.LT.OR P6, PT, R4, 0x1, !P6 ;  /* 0x000000010400780c */ /* 0x001fda00077c1670 */
[----:B------:R-:W-:Y:S05]  /*4930*/  @P6 BRA `(.L_x_109) ;  /* 0x0000000000d46947 */ /* 0x000fea0003800000 */
[----:B------:R-:W-:Y:S02]  /*4940*/  IMAD R21, R21, 0x40, R10 ;  /* 0x0000004015157824 */ /* 0x000fe400078e020a */
[----:B------:R-:W-:Y:S02]  /*4950*/  IMAD.SHL.U32 R22, R20, 0x80, RZ ;  /* 0x0000008014167824 */ /* 0x000fe400078e00ff */
[----:B------:R-:W-:Y:S02]  /*4960*/  IMAD.MOV.U32 R24, RZ, RZ, RZ ;  /* 0x000000ffff187224 */ /* 0x000fe400078e00ff */
[----:B------:R-:W-:Y:S02]  /*4970*/  IMAD.MOV.U32 R4, RZ, RZ, R12 ;  /* 0x000000ffff047224 */ /* 0x000fe400078e000c */
[----:B------:R-:W-:Y:S02]  /*4980*/  IMAD.MOV.U32 R5, RZ, RZ, R0 ;  /* 0x000000ffff057224 */ /* 0x000fe400078e0000 */
[----:B------:R-:W-:-:S07]  /*4990*/  IMAD.MOV.U32 R14, RZ, RZ, R3 ;  /* 0x000000ffff0e7224 */ /* 0x000fce00078e0003 */
.L_x_112:
[----:B------:R-:W0:Y:S01]  /*49a0*/  S2R R20, SR_CgaCtaId ;  /* 0x0000000000147919 */ /* 0x000e220000008800 */
[----:B------:R-:W-:Y:S02]  /*49b0*/  MOV R7, 0x400 ;  /* 0x0000040000077802 */ /* 0x000fe40000000f00 */
[----:B------:R-:W-:-:S13]  /*49c0*/  LOP3.LUT P1, RZ, R18, 0x7f, RZ, 0xc0, !PT ;  /* 0x0000007f12ff7812 */ /* 0x000fda000782c0ff */
[----:B------:R-:W1:Y:S01]  /*49d0*/  @!P1 LDC R15, c[0x0][0x500] ;  /* 0x00014000ff0f9b82 */ /* 0x000e620000000800 */
[----:B0-----:R-:W-:Y:S02]  /*49e0*/  LEA R23, R20, R7, 0x18 ;  /* 0x0000000714177211 */ /* 0x001fe400078ec0ff */
[----:B------:R-:W-:-:S03]  /*49f0*/  SHF.L.U32 R7, R5, 0x1f, RZ ;  /* 0x0000001f05077819 */ /* 0x000fc600000006ff */
[----:B------:R-:W-:-:S04]  /*4a00*/  IMAD R20, R14, 0x8, R23 ;  /* 0x000000080e147824 */ /* 0x000fc800078e0217 */
[----:B------:R-:W0:Y:S02]  /*4a10*/  SYNCS.PHASECHK.TRANS64.TRYWAIT P0, [R20+URZ+0x20], R7 ;  /* 0x00002007140075a7 */ /* 0x000e24000800017f */
[----:B01----:R-:W-:Y:S05]  /*4a20*/  @!P0 BRA `(.L_x_110) ;  /* 0x0000000c00788947 */ /* 0x003fea0003800000 */
.L_x_129:
[----:B0-----:R-:W-:Y:S01]  /*4a30*/  PRMT R7, R13, 0x9910, RZ ;  /* 0x000099100d077816 */ /* 0x001fe200000000ff */
[----:B------:R0:W-:Y:S03]  /*4a40*/  @!P1 SYNCS.ARRIVE.TRANS64 RZ, [R20+URZ], R15 ;  /* 0x0000000f14ff99a7 */ /* 0x0001e6000800003f */
[----:B------:R-:W-:-:S13]  /*4a50*/  ISETP.NE.AND P0, PT, R7, 0x2, PT ;  /* 0x000000020700780c */ /* 0x000fda0003f05270 */
[----:B0-----:R-:W-:Y:S05]  /*4a60*/  @P0 BRA `(.L_x_111) ;  /* 0x0000000000040947 */ /* 0x001fea0003800000 */
[----:B------:R-:W-:Y:S01]  /*4a70*/  BPT.TRAP 0x1 ;  /* 0x000000040000795c */ /* 0x000fe20000300000 */
.L_x_111:
[----:B------:R-:W-:Y:S01]  /*4a80*/  R2UR UR19, R23 ;  /* 0x00000000171372ca */ /* 0x000fe200000e0000 */
[----:B------:R-:W-:Y:S01]  /*4a90*/  IMAD R23, R14, 0x2000, R23 ;  /* 0x000020000e177824 */ /* 0x000fe200078e0217 */
[----:B------:R-:W-:Y:S01]  /*4aa0*/  R2UR UR9, R20 ;  /* 0x00000000140972ca */ /* 0x000fe200000e0000 */
[----:B------:R-:W-:Y:S01]  /*4ab0*/  IMAD R7, R14, 0x1000, R11 ;  /* 0x000010000e077824 */ /* 0x000fe200078e020b */
[----:B------:R-:W-:Y:S01]  /*4ac0*/  UIADD3 UR6, UP0, UR24, 0xf0, URZ ;  /* 0x000000f018067890 */ /* 0x000fe2000ff1e03f */
[----:B------:R-:W-:Y:S01]  /*4ad0*/  VIADD R4, R4, 0xffffffff ;  /* 0xffffffff04047836 */ /* 0x000fe20000000000 */
[----:B------:R-:W-:Y:S01]  /*4ae0*/  R2UR UR5, R23 ;  /* 0x00000000170572ca */ /* 0x000fe200000e0000 */
[----:B------:R-:W-:Y:S01]  /*4af0*/  UIADD3 UR26, UP1, UR24, 0x1f0, URZ ;  /* 0x000001f0181a7890 */ /* 0x000fe2000ff3e03f */
[----:B------:R-:W-:Y:S01]  /*4b00*/  R2UR UR8, R7 ;  /* 0x00000000070872ca */ /* 0x000fe200000e0000 */
[----:B------:R-:W-:Y:S01]  /*4b10*/  UIADD3.X UR7, URZ, UR25, URZ, UP0, !UPT ;  /* 0x000000193f077290 */ /* 0x000fe200087fe43f */
[----:B------:R-:W-:Y:S01]  /*4b20*/  R2UR UR11, R22 ;  /* 0x00000000160b72ca */ /* 0x000fe200000e0000 */
[----:B------:R-:W-:Y:S01]  /*4b30*/  VIADD R14, R14, 0x1 ;  /* 0x000000010e0e7836 */ /* 0x000fe20000000000 */
[----:B------:R-:W-:Y:S01]  /*4b40*/  R2UR UR10, R24 ;  /* 0x00000000180a72ca */ /* 0x000fe200000e0000 */
[----:B------:R-:W-:Y:S01]  /*4b50*/  UIADD3.X UR27, URZ, UR25, URZ, UP1, !UPT ;  /* 0x000000193f1b7290 */ /* 0x000fe20008ffe43f */
[----:B------:R-:W-:Y:S01]  /*4b60*/  R2UR UR12, R6 ;  /* 0x00000000060c72ca */ /* 0x000fe200000e0000 */
[----:B------:R-:W-:Y:S01]  /*4b70*/  UMOV UR14, 0x0 ;  /* 0x00000000000e7882 */ /* 0x000fe20000000000 */
[----:B------:R-:W-:Y:S01]  /*4b80*/  R2UR UR20, R21 ;  /* 0x00000000151472ca */ /* 0x000fe200000e0000 */
[----:B------:R-:W-:Y:S01]  /*4b90*/  UMOV UR15, 0x10000000 ;  /* 0x10000000000f7882 */ /* 0x000fe20000000000 */
[----:B------:R-:W-:Y:S01]  /*4ba0*/  ISETP.GT.AND P1, PT, R4, 0x1, PT ;  /* 0x000000010400780c */ /* 0x000fe20003f24270 */
[----:B------:R-:W-:Y:S01]  /*4bb0*/  UIADD3 UR16, UR5, 0x100, URZ ;  /* 0x0000010005107890 */ /* 0x000fe2000fffe03f */
[----:B------:R-:W-:Y:S01]  /*4bc0*/  ISETP.NE.AND P0, PT, R14, 0x4, PT ;  /* 0x000000040e00780c */ /* 0x000fe20003f05270 */
[----:B------:R-:W-:Y:S01]  /*4bd0*/  UIADD3 UR5, UR19, UR8, URZ ;  /* 0x0000000813057290 */ /* 0x000fe2000fffe03f */
[----:B------:R-:W-:Y:S01]  /*4be0*/  VIADD R24, R24, 0x40 ;  /* 0x0000004018187836 */ /* 0x000fe20000000000 */
[----:B------:R-:W-:Y:S01]  /*4bf0*/  UMOV UR21, 0x30000 ;  /* 0x0003000000157882 */ /* 0x000fe20000000000 */
[----:B------:R-:W-:-:S02]  /*4c00*/  SEL R20, RZ, 0x1, P0 ;  /* 0x00000001ff147807 */ /* 0x000fc40000000000 */
[----:B------:R-:W-:Y:S01]  /*4c10*/  UMOV UR8, UR16 ;  /* 0x0000001000087c82 */ /* 0x000fe20008000000 */
[----:B------:R-:W-:Y:S01]  /*4c20*/  SEL R14, R14, RZ, P0 ;  /* 0x000000ff0e0e7207 */ /* 0x000fe20000000000 */
[----:B------:R0:W-:Y:S01]  /*4c30*/  UTMALDG.3D [UR8], [UR6], desc[UR14] ;  /* 0x00000e08060075b4 */ /* 0x0001e20008011000 */
[----:B------:R-:W-:Y:S01]  /*4c40*/  LOP3.LUT R5, R5, R20, RZ, 0x3c, !PT ;  /* 0x0000001405057212 */ /* 0x000fe200078e3cff */
[----:B0-----:R-:W-:Y:S01]  /*4c50*/  UMOV UR11, UR20 ;  /* 0x00000014000b7c82 */ /* 0x001fe20008000000 */
[----:B------:R-:W-:Y:S02]  /*4c60*/  UMOV UR8, UR5 ;  /* 0x0000000500087c82 */ /* 0x000fe40008000000 */
[----:B------:R0:W-:Y:S02]  /*4c70*/  UTMALDG.3D.MULTICAST [UR8], [UR26], UR21, desc[UR14] ;  /* 0x00000e081a0073b4 */ /* 0x0001e40008011815 */
[----:B0-----:R-:W-:Y:S05]  /*4c80*/  @P1 BRA `(.L_x_112) ;  /* 0xfffffffc00441947 */ /* 0x001fea000383ffff */
.L_x_109:
[----:B------:R-:W-:Y:S05]  /*4c90*/  BSYNC B1 ;  /* 0x0000000000017941 */ /* 0x000fea0003800000 */
.L_x_108:
[----:B------:R-:W-:Y:S01]  /*4ca0*/  LOP3.LUT P1, RZ, R9, 0xff, RZ, 0xc0, !PT ;  /* 0x000000ff09ff7812 */ /* 0x000fe2000782c0ff */
[----:B------:R-:W-:Y:S01]  /*4cb0*/  IMAD.IADD R3, R8, 0x1, R3 ;  /* 0x0000000108037824 */ /* 0x000fe200078e0203 */
[----:B------:R-:W-:Y:S01]  /*4cc0*/  IADD3 R16, P2, R16, UR22, RZ ;  /* 0x0000001610107c10 */ /* 0x000fe2000ff5e0ff */
[----:B------:R-:W-:Y:S01]  /*4cd0*/  ULDC.64 UR6, c[0x0][0x650] ;  /* 0x0001940000067ab9 */ /* 0x000fe20000000a00 */
[----:B------:R-:W-:Y:S01]  /*4ce0*/  BSSY B1, `(.L_x_113) ;  /* 0x000006d000017945 */ /* 0x000fe20003800000 */
[----:B------:R-:W-:Y:S01]  /*4cf0*/  IMAD.MOV.U32 R20, RZ, RZ, -0x1 ;  /* 0xffffffffff147424 */ /* 0x000fe200078e00ff */
[----:B------:R-:W-:Y:S01]  /*4d00*/  ISETP.GT.U32.AND P0, PT, R3, 0x3, PT ;  /* 0x000000030300780c */ /* 0x000fe20003f04070 */
[----:B------:R-:W-:Y:S01]  /*4d10*/  IMAD.MOV.U32 R21, RZ, RZ, -0x1 ;  /* 0xffffffffff157424 */ /* 0x000fe200078e00ff */
[----:B------:R-:W-:Y:S02]  /*4d20*/  SHF.R.U32.HI R4, RZ, 0x2, R3 ;  /* 0x00000002ff047819 */ /* 0x000fe40000011603 */
[----:B------:R-:W-:-:S02]  /*4d30*/  ISETP.LT.U32.AND P0, PT, R8, 0x4, P0 ;  /* 0x000000040800780c */ /* 0x000fc40000701070 */
[----:B------:R-:W-:Y:S01]  /*4d40*/  IADD3.X R17, R17, UR13, RZ, P2, !PT ;  /* 0x0000000d11117c10 */ /* 0x000fe200097fe4ff */
[----:B------:R-:W0:Y:S01]  /*4d50*/  @P1 S2R R6, SR_CgaCtaId ;  /* 0x0000000000061919 */ /* 0x000e220000008800 */
[----:B------:R-:W-:Y:S02]  /*4d60*/  @P1 MOV R5, 0x400 ;  /* 0x0000040000051802 */ /* 0x000fe40000000f00 */
[----:B------:R-:W-:Y:S02]  /*4d70*/  ISETP.GE.U32.AND P2, PT, R16, UR6, PT ;  /* 0x0000000610007c0c */ /* 0x000fe4000bf46070 */
[----:B------:R-:W-:Y:S02]  /*4d80*/  LOP3.LUT R4, R4, 0x1, RZ, 0xc0, !PT ;  /* 0x0000000104047812 */ /* 0x000fe400078ec0ff */
[----:B------:R-:W-:Y:S02]  /*4d90*/  LOP3.LUT R3, R3, 0x3, RZ, 0xc0, !PT ;  /* 0x0000000303037812 */ /* 0x000fe400078ec0ff */
[----:B------:R-:W-:-:S02]  /*4da0*/  PRMT R9, RZ, 0x7610, R9 ;  /* 0x00007610ff097816 */ /* 0x000fc40000000009 */
[----:B0-----:R-:W-:Y:S01]  /*4db0*/  @P1 LEA R5, R6, R5, 0x18 ;  /* 0x0000000506051211 */ /* 0x001fe200078ec0ff */
[----:B------:R-:W-:-:S03]  /*4dc0*/  IMAD.MOV.U32 R6, RZ, RZ, -0x1 ;  /* 0xffffffffff067424 */ /* 0x000fc600078e00ff */
[----:B------:R0:W-:Y:S01]  /*4dd0*/  @P1 SYNCS.ARRIVE.TRANS64.A1T0 RZ, [R5+URZ+0x58], RZ ;  /* 0x000058ff05ff19a7 */ /* 0x0001e2000810003f */
[----:B------:R-:W-:-:S04]  /*4de0*/  ISETP.NE.U32.AND P1, PT, R4, 0x1, PT ;  /* 0x000000010400780c */ /* 0x000fc80003f25070 */
[----:B------:R-:W-:Y:S02]  /*4df0*/  ISETP.GT.U32.AND P1, PT, R8, 0x3, !P1 ;  /* 0x000000030800780c */ /* 0x000fe40004f24070 */
[----:B0-----:R-:W-:Y:S02]  /*4e00*/  SEL R5, RZ, 0x1, !P0 ;  /* 0x00000001ff057807 */ /* 0x001fe40004000000 */
[----:B------:R-:W-:Y:S02]  /*4e10*/  ISETP.GE.U32.AND.EX P0, PT, R17, UR7, PT, P2 ;  /* 0x0000000711007c0c */ /* 0x000fe4000bf06120 */
[----:B------:R-:W-:-:S04]  /*4e20*/  SEL R4, RZ, 0x1, !P1 ;  /* 0x00000001ff047807 */ /* 0x000fc80004800000 */
[----:B------:R-:W-:Y:S02]  /*4e30*/  LOP3.LUT R0, R4, R0, R5, 0x96, !PT ;  /* 0x0000000004007212 */ /* 0x000fe400078e9605 */
[----:B------:R-:W-:-:S05]  /*4e40*/  PRMT R4, RZ, 0x7610, R4 ;  /* 0x00007610ff047816 */ /* 0x000fca0000000004 */
[----:B------:R-:W-:Y:S05]  /*4e50*/  @P0 BRA `(.L_x_114) ;  /* 0x0000000400540947 */ /* 0x000fea0003800000 */
[----:B------:R-:W0:Y:S01]  /*4e60*/  S2R R15, SR_CTAID.X ;  /* 0x00000000000f7919 */ /* 0x000e220000002500 */
[----:B------:R-:W-:Y:S01]  /*4e70*/  ULDC.64 UR6, c[0x0][0x628] ;  /* 0x00018a0000067ab9 */ /* 0x000fe20000000a00 */
[----:B------:R-:W-:Y:S01]  /*4e80*/  ULDC UR8, c[0x0][0x630] ;  /* 0x00018c0000087ab9 */ /* 0x000fe20000000800 */
[----:B------:R-:W-:Y:S01]  /*4e90*/  ISETP.NE.U32.AND P0, PT, RZ, UR6, PT ;  /* 0x00000006ff007c0c */ /* 0x000fe2000bf05070 */
[----:B------:R-:W1:Y:S01]  /*4ea0*/  S2R R20, SR_CTAID.Y ;  /* 0x0000000000147919 */ /* 0x000e620000002600 */
[----:B------:R-:W-:Y:S01]  /*4eb0*/  ULDC UR9, c[0x0][0x150] ;  /* 0x0000540000097ab9 */ /* 0x000fe20000000800 */
[----:B------:R-:W-:Y:S01]  /*4ec0*/  IMAD.MOV.U32 R4, RZ, RZ, R16 ;  /* 0x000000ffff047224 */ /* 0x000fe200078e0010 */
[----:B------:R-:W-:Y:S01]  /*4ed0*/  ISETP.NE.AND.EX P0, PT, RZ, UR7, PT, P0 ;  /* 0x00000007ff007c0c */ /* 0x000fe2000bf05300 */
[----:B------:R-:W-:Y:S01]  /*4ee0*/  IMAD.MOV.U32 R5, RZ, RZ, R17 ;  /* 0x000000ffff057224 */ /* 0x000fe200078e0011 */
[----:B0-----:R-:W-:-:S11]  /*4ef0*/  I2FP.F32.U32 R22, R15 ;  /* 0x0000000f00167245 */ /* 0x001fd60000201000 */
[----:B------:R-:W-:Y:S05]  /*4f00*/  @!P0 BRA `(.L_x_115) ;  /* 0x0000000000288947 */ /* 0x000fea0003800000 */
[----:B------:R-:W-:Y:S02]  /*4f10*/  ULDC UR5, c[0x0][0x634] ;  /* 0x00018d0000057ab9 */ /* 0x000fe40000000800 */
[----:B------:R-:W-:-:S05]  /*4f20*/  IADD3 R5, P0, R16, UR5, RZ ;  /* 0x0000000510057c10 */ /* 0x000fca000ff1e0ff */
[----:B------:R-:W-:-:S04]  /*4f30*/  IMAD.X R21, RZ, RZ, R17, P0 ;  /* 0x000000ffff157224 */ /* 0x000fc800000e0611 */
[----:B------:R-:W-:-:S04]  /*4f40*/  IMAD.WIDE.U32 R6, R21, UR6, RZ ;  /* 0x0000000615067c25 */ /* 0x000fc8000f8e00ff */
[----:B------:R-:W-:-:S04]  /*4f50*/  IMAD.WIDE.U32 R6, P0, R5, UR7, R6 ;  /* 0x0000000705067c25 */ /* 0x000fc8000f800006 */
[----:B------:R-:W-:-:S04]  /*4f60*/  IMAD.WIDE.U32 R4, R5, UR6, RZ ;  /* 0x0000000605047c25 */ /* 0x000fc8000f8e00ff */
[----:B------:R-:W-:Y:S01]  /*4f70*/  IMAD.MOV.U32 R4, RZ, RZ, R7 ;  /* 0x000000ffff047224 */ /* 0x000fe200078e0007 */
[----:B------:R-:W-:Y:S01]  /*4f80*/  IADD3 RZ, P1, R5, R6, RZ ;  /* 0x0000000605ff7210 */ /* 0x000fe20007f3e0ff */
[----:B------:R-:W-:-:S04]  /*4f90*/  IMAD.X R5, RZ, RZ, RZ, P0 ;  /* 0x000000ffff057224 */ /* 0x000fc800000e06ff */
[----:B------:R-:W-:-:S08]  /*4fa0*/  IMAD.WIDE.U32.X R4, R21, UR7, R4, P1 ;  /* 0x0000000715047c25 */ /* 0x000fd000088e0404 */
.L_x_115:
[--C-:B------:R-:W-:Y:S01]  /*4fb0*/  SHF.R.U64 R14, R4, UR8, R5.reuse ;  /* 0x00000008040e7c19 */ /* 0x100fe20008001205 */
[----:B------:R-:W-:Y:S01]  /*4fc0*/  FMUL R22, R22, UR9 ;  /* 0x0000000916167c20 */ /* 0x000fe20008400000 */
[----:B------:R-:W-:Y:S01]  /*4fd0*/  SHF.R.U32.HI R4, RZ, UR8, R5 ;  /* 0x00000008ff047c19 */ /* 0x000fe20008011605 */
[----:B------:R-:W0:Y:S01]  /*4fe0*/  LDC R6, c[0x0][0x144] ;  /* 0x00005100ff067b82 */ /* 0x000e220000000800 */
[----:B------:R-:W-:Y:S01]  /*4ff0*/  IADD3 R5, P0, RZ, -R14, RZ ;  /* 0x8000000eff057210 */ /* 0x000fe20007f1e0ff */
[----:B------:R-:W-:Y:S01]  /*5000*/  ULDC UR5, c[0x0][0x154] ;  /* 0x0000550000057ab9 */ /* 0x000fe20000000800 */
[----:B-1----:R-:W-:Y:S01]  /*5010*/  I2FP.F32.U32 R7, R20 ;  /* 0x0000001400077245 */ /* 0x002fe20000201000 */
[----:B------:R-:W1:Y:S01]  /*5020*/  F2I.U32.TRUNC.NTZ R22, R22 ;  /* 0x0000001600167305 */ /* 0x000e62000020f000 */
[----:B------:R-:W-:Y:S01]  /*5030*/  ULDC.64 UR6, c[0x0][0x620] ;  /* 0x0001880000067ab9 */ /* 0x000fe20000000a00 */
[----:B------:R-:W-:Y:S01]  /*5040*/  IMAD.X R4, RZ, RZ, ~R4, P0 ;  /* 0x000000ffff047224 */ /* 0x000fe200000e0e04 */
[----:B------:R-:W-:Y:S01]  /*5050*/  ISETP.NE.AND P2, PT, R2, 0x1, PT ;  /* 0x000000010200780c */ /* 0x000fe20003f45270 */
[----:B------:R-:W-:Y:S01]  /*5060*/  FMUL R23, R7, UR5 ;  /* 0x0000000507177c20 */ /* 0x000fe20008400000 */
[----:B------:R-:W2:Y:S01]  /*5070*/  LDC R25, c[0x0][0x148] ;  /* 0x00005200ff197b82 */ /* 0x000ea20000000800 */
[----:B------:R-:W-:Y:S01]  /*5080*/  IMAD R4, R4, UR6, RZ ;  /* 0x0000000604047c24 */ /* 0x000fe2000f8e02ff */
[----:B------:R-:W-:-:S03]  /*5090*/  ULDC UR5, c[0x0][0x618] ;  /* 0x0001860000057ab9 */ /* 0x000fc60000000800 */
[----:B------:R-:W3:Y:S01]  /*50a0*/  F2I.U32.TRUNC.NTZ R23, R23 ;  /* 0x0000001700177305 */ /* 0x000ee2000020f000 */
[C---:B------:R-:W-:Y:S02]  /*50b0*/  IMAD R7, R5.reuse, UR7, R4 ;  /* 0x0000000705077c24 */ /* 0x040fe4000f8e0204 */
[----:B------:R-:W-:Y:S01]  /*50c0*/  IMAD.WIDE.U32 R4, R5, UR6, R16 ;  /* 0x0000000605047c25 */ /* 0x000fe2000f8e0010 */
[----:B------:R-:W-:Y:S02]  /*50d0*/  ULDC.64 UR6, c[0x0][0x640] ;  /* 0x0001900000067ab9 */ /* 0x000fe40000000a00 */
[----:B------:R-:W-:Y:S01]  /*50e0*/  ISETP.NE.U32.AND P0, PT, RZ, UR6, PT ;  /* 0x00000006ff007c0c */ /* 0x000fe2000bf05070 */
[----:B------:R-:W-:Y:S02]  /*50f0*/  IMAD.IADD R5, R5, 0x1, R7 ;  /* 0x0000000105057824 */ /* 0x000fe400078e0207 */
[----:B-1----:R-:W-:Y:S01]  /*5100*/  IMAD.MOV R22, RZ, RZ, -R22 ;  /* 0x000000ffff167224 */ /* 0x002fe200078e0a16 */
[----:B------:R-:W-:-:S02]  /*5110*/  ISETP.NE.AND.EX P0, PT, RZ, UR7, PT, P0 ;  /* 0x00000007ff007c0c */ /* 0x000fc4000bf05300 */
[----:B------:R-:W-:Y:S01]  /*5120*/  SHF.R.U64 R21, R4, UR5, R5 ;  /* 0x0000000504157c19 */ /* 0x000fe20008001205 */
[----:B0-----:R-:W-:Y:S01]  /*5130*/  IMAD R15, R6, R22, R15 ;  /* 0x00000016060f7224 */ /* 0x001fe200078e020f */
[----:B------:R-:W-:Y:S01]  /*5140*/  SHF.R.U32.HI R4, RZ, UR5, R5 ;  /* 0x00000005ff047c19 */ /* 0x000fe20008011605 */
[----:B------:R-:W-:Y:S01]  /*5150*/  ULDC UR5, c[0x0][0x608] ;  /* 0x0001820000057ab9 */ /* 0x000fe20000000800 */
[----:B---3--:R-:W-:Y:S02]  /*5160*/  IMAD.MOV R6, RZ, RZ, -R23 ;  /* 0x000000ffff067224 */ /* 0x008fe400078e0a17 */
[--C-:B------:R-:W-:Y:S02]  /*5170*/  SHF.R.U64 R22, R21, UR5, R4.reuse ;  /* 0x0000000515167c19 */ /* 0x100fe40008001204 */
[----:B------:R-:W-:Y:S01]  /*5180*/  SHF.R.U32.HI R5, RZ, UR5, R4 ;  /* 0x00000005ff057c19 */ /* 0x000fe20008011604 */
[----:B------:R-:W-:Y:S01]  /*5190*/  ULDC UR5, c[0x0][0x658] ;  /* 0x0001960000057ab9 */ /* 0x000fe20000000800 */
[----:B--2---:R-:W-:-:S02]  /*51a0*/  @P2 IMAD R15, R25, R6, R20 ;  /* 0x00000006190f2224 */ /* 0x004fc400078e0214 */
[--C-:B------:R-:W-:Y:S02]  /*51b0*/  SHF.R.U64 R20, R22, UR5, R5.reuse ;  /* 0x0000000516147c19 */ /* 0x100fe40008001205 */
[----:B------:R-:W-:-:S03]  /*51c0*/  SHF.R.U32.HI R23, RZ, UR5, R5 ;  /* 0x00000005ff177c19 */ /* 0x000fc60008011605 */
[----:B------:R-:W-:Y:S02]  /*51d0*/  IMAD.MOV.U32 R6, RZ, RZ, R20 ;  /* 0x000000ffff067224 */ /* 0x000fe400078e0014 */
[----:B------:R-:W-:Y:S01]  /*51e0*/  IMAD.MOV.U32 R5, RZ, RZ, R23 ;  /* 0x000000ffff057224 */ /* 0x000fe200078e0017 */
[----:B------:R-:W-:Y:S06]  /*51f0*/  @!P0 BRA `(.L_x_116) ;  /* 0x00000000002c8947 */ /* 0x000fec0003800000 */
        /* <DEDUP_REMOVED lines=9> */
[----:B------:R-:W-:-:S04]  /*5290*/  IMAD.WIDE.U32.X R4, R23, UR7, R4, P1 ;  /* 0x0000000717047c25 */ /* 0x000fc800088e0404 */
[----:B------:R-:W-:-:S07]  /*52a0*/  IMAD.MOV.U32 R6, RZ, RZ, R4 ;  /* 0x000000ffff067224 */ /* 0x000fce00078e0004 */
.L_x_116:
[----:B------:R-:W-:Y:S01]  /*52b0*/  ULDC UR5, c[0x0][0x648] ;  /* 0x0001920000057ab9 */ /* 0x000fe20000000800 */
[----:B------:R-:W-:Y:S01]  /*52c0*/  LOP3.LUT R4, R22, UR17, RZ, 0xc0, !PT ;  /* 0x0000001116047c12 */ /* 0x000fe2000f8ec0ff */
[----:B------:R-:W-:Y:S01]  /*52d0*/  ULDC UR6, c[0x0][0x610] ;  /* 0x0001840000067ab9 */ /* 0x000fe20000000800 */
[----:B------:R-:W-:Y:S01]  /*52e0*/  SHF.R.U64 R5, R6, UR5, R5 ;  /* 0x0000000506057c19 */ /* 0x000fe20008001205 */
[----:B------:R-:W-:Y:S01]  /*52f0*/  ULDC UR5, c[0x0][0x638] ;  /* 0x00018e0000057ab9 */ /* 0x000fe20000000800 */
[----:B------:R-:W-:Y:S01]  /*5300*/  LOP3.LUT R21, R21, UR4, RZ, 0xc0, !PT ;  /* 0x0000000415157c12 */ /* 0x000fe2000f8ec0ff */
[----:B------:R-:W-:Y:S02]  /*5310*/  IMAD.MOV.U32 R6, RZ, RZ, R14 ;  /* 0x000000ffff067224 */ /* 0x000fe400078e000e */
[----:B------:R-:W-:Y:S02]  /*5320*/  IMAD.MOV R7, RZ, RZ, -R5 ;  /* 0x000000ffff077224 */ /* 0x000fe400078e0a05 */
[----:B------:R-:W-:-:S02]  /*5330*/  IMAD R4, R5, UR18, R4 ;  /* 0x0000001205047c24 */ /* 0x000fc4000f8e0204 */
[----:B------:R-:W-:Y:S01]  /*5340*/  IMAD R20, R7, UR5, R20 ;  /* 0x0000000507147c24 */ /* 0x000fe2000f8e0214 */
[----:B------:R-:W-:Y:S01]  /*5350*/  ULDC UR5, c[0x0][0x600] ;  /* 0x0001800000057ab9 */ /* 0x000fe20000000800 */
[----:B------:R-:W-:Y:S02]  /*5360*/  IMAD R15, R4, UR6, R15 ;  /* 0x00000006040f7c24 */ /* 0x000fe4000f8e020f */
[----:B------:R-:W-:Y:S02]  /*5370*/  IMAD R20, R20, UR5, R21 ;  /* 0x0000000514147c24 */ /* 0x000fe4000f8e0215 */
[----:B------:R-:W-:-:S03]  /*5380*/  IMAD.MOV.U32 R4, RZ, RZ, 0x1 ;  /* 0x00000001ff047424 */ /* 0x000fc600078e00ff */
[----:B------:R-:W-:Y:S02]  /*5390*/  SEL R21, R20, R15, !P2 ;  /* 0x0000000f14157207 */ /* 0x000fe40005000000 */
[----:B------:R-:W-:-:S07]  /*53a0*/  SEL R20, R15, R20, !P2 ;  /* 0x000000140f147207 */ /* 0x000fce0005000000 */
.L_x_114:
[----:B------:R-:W-:Y:S05]  /*53b0*/  BSYNC B1 ;  /* 0x0000000000017941 */ /* 0x000fea0003800000 */
.L_x_113:
[----:B------:R-:W-:-:S13]  /*53c0*/  LOP3.LUT P0, RZ, R4, 0xff, RZ, 0xc0, !PT ;  /* 0x000000ff04ff7812 */ /* 0x000fda000780c0ff */
[----:B------:R-:W-:Y:S05]  /*53d0*/  @P0 BRA `(.L_x_117) ;  /* 0xfffffff4003c0947 */ /* 0x000fea000383ffff */
[----:B------:R-:W-:Y:S05]  /*53e0*/  BSYNC B0 ;  /* 0x0000000000007941 */ /* 0x000fea0003800000 */
.L_x_106:
[----:B------:R-:W-:-:S03]  /*53f0*/  UMOV UR5, 0xffffffff ;  /* 0xffffffff00057882 */ /* 0x000fc60000000000 */
[----:B------:R-:W-:Y:S05]  /*5400*/  BRA.DIV UR5, `(.L_x_118) ;  /* 0x0000000605147947 */ /* 0x000fea000b800000 */
[----:B------:R-:W-:-:S13]  /*5410*/  ELECT P6, URZ, PT ;  /* 0x00000000003f782f */ /* 0x000fda00038c0000 */
.L_x_132:
[----:B------:R-:W-:Y:S04]  /*5420*/  BSSY B0, `(.L_x_119) ;  /* 0x000002b000007945 */ /* 0x000fe80003800000 */
[----:B------:R-:W-:Y:S05]  /*5430*/  @!P6 BRA `(.L_x_120) ;  /* 0x0000000000a4e947 */ /* 0x000fea0003800000 */
[----:B------:R-:W-:-:S04]  /*5440*/  LOP3.LUT R19, R19, 0x2, RZ, 0xfc, !PT ;  /* 0x0000000213137812 */ /* 0x000fc800078efcff */
[----:B------:R-:W-:-:S13]  /*5450*/  ISETP.NE.AND P0, PT, R19, 0x3, PT ;  /* 0x000000031300780c */ /* 0x000fda0003f05270 */
[----:B------:R-:W-:Y:S05]  /*5460*/  @!P0 BRA `(.L_x_121) ;  /* 0x0000000000048947 */ /* 0x000fea0003800000 */
[----:B------:R-:W-:Y:S01]  /*5470*/  BPT.TRAP 0x1 ;  /* 0x000000040000795c */ /* 0x000fe20000300000 */
.L_x_121:
[----:B------:R-:W0:Y:S01]  /*5480*/  S2R R5, SR_CgaCtaId ;  /* 0x0000000000057919 */ /* 0x000e220000008800 */
[----:B------:R-:W-:Y:S02]  /*5490*/  MOV R2, 0x400 ;  /* 0x0000040000027802 */ /* 0x000fe40000000f00 */
[----:B------:R-:W-:Y:S02]  /*54a0*/  SHF.L.U32 R4, R0, 0x1f, RZ ;  /* 0x0000001f00047819 */ /* 0x000fe400000006ff */
[----:B0-----:R-:W-:-:S05]  /*54b0*/  LEA R2, R5, R2, 0x18 ;  /* 0x0000000205027211 */ /* 0x001fca00078ec0ff */
[----:B------:R-:W-:-:S04]  /*54c0*/  VIADD R2, R2, 0x20 ;  /* 0x0000002002027836 */ /* 0x000fc80000000000 */
[C---:B------:R-:W-:Y:S02]  /*54d0*/  IMAD R7, R3.reuse, 0x8, R2 ;  /* 0x0000000803077824 */ /* 0x040fe400078e0202 */
[----:B------:R-:W-:Y:S02]  /*54e0*/  VIADD R3, R3, 0x1 ;  /* 0x0000000103037836 */ /* 0x000fe40000000000 */
[----:B------:R-:W0:Y:S03]  /*54f0*/  SYNCS.PHASECHK.TRANS64.TRYWAIT P0, [R7+URZ], R4 ;  /* 0x00000004070075a7 */ /* 0x000e26000800017f */
[----:B------:R-:W-:-:S04]  /*5500*/  ISETP.NE.AND P1, PT, R3, 0x4, PT ;  /* 0x000000040300780c */ /* 0x000fc80003f25270 */
[----:B------:R-:W-:Y:S02]  /*5510*/  SEL R5, RZ, 0x1, P1 ;  /* 0x00000001ff057807 */ /* 0x000fe40000800000 */
[----:B------:R-:W-:Y:S02]  /*5520*/  SEL R3, R3, RZ, P1 ;  /* 0x000000ff03037207 */ /* 0x000fe40000800000 */
[----:B------:R-:W-:-:S03]  /*5530*/  LOP3.LUT R6, R0, R5, RZ, 0x3c, !PT ;  /* 0x0000000500067212 */ /* 0x000fc600078e3cff */
[----:B------:R-:W-:Y:S01]  /*5540*/  IMAD R8, R3, 0x8, R2 ;  /* 0x0000000803087824 */ /* 0x000fe200078e0202 */
[----:B------:R-:W-:Y:S01]  /*5550*/  SHF.L.U32 R5, R6, 0x1f, RZ ;  /* 0x0000001f06057819 */ /* 0x000fe200000006ff */
[----:B0-----:R-:W-:Y:S06]  /*5560*/  @!P0 BRA `(.L_x_122) ;  /* 0x0000000000dc8947 */ /* 0x001fec0003800000 */
.L_x_133:
[----:B------:R-:W1:Y:S01]  /*5570*/  SYNCS.PHASECHK.TRANS64.TRYWAIT P0, [R8+URZ], R5 ;  /* 0x00000005080075a7 */ /* 0x000e62000800017f */
[----:B------:R-:W-:-:S05]  /*5580*/  VIADD R0, R3, 0x1 ;  /* 0x0000000103007836 */ /* 0x000fca0000000000 */
[----:B------:R-:W-:-:S04]  /*5590*/  ISETP.NE.AND P1, PT, R0, 0x4, PT ;  /* 0x000000040000780c */ /* 0x000fc80003f25270 */
[----:B------:R-:W-:Y:S02]  /*55a0*/  SEL R3, RZ, 0x1, P1 ;  /* 0x00000001ff037807 */ /* 0x000fe40000800000 */
[----:B0-----:R-:W-:Y:S02]  /*55b0*/  SEL R7, R0, RZ, P1 ;  /* 0x000000ff00077207 */ /* 0x001fe40000800000 */
[----:B------:R-:W-:-:S03]  /*55c0*/  LOP3.LUT R9, R6, R3, RZ, 0x3c, !PT ;  /* 0x0000000306097212 */ /* 0x000fc600078e3cff */
[----:B------:R-:W-:Y:S01]  /*55d0*/  IMAD R11, R7, 0x8, R2 ;  /* 0x00000008070b7824 */ /* 0x000fe200078e0202 */
[----:B------:R-:W-:Y:S01]  /*55e0*/  SHF.L.U32 R6, R9, 0x1f, RZ ;  /* 0x0000001f09067819 */ /* 0x000fe200000006ff */
[----:B-1----:R-:W-:Y:S06]  /*55f0*/  @!P0 BRA `(.L_x_123) ;  /* 0x0000000000cc8947 */ /* 0x002fec0003800000 */
.L_x_134:
[----:B------:R-:W1:Y:S01]  /*5600*/  SYNCS.PHASECHK.TRANS64.TRYWAIT P0, [R11+URZ], R6 ;  /* 0x000000060b0075a7 */ /* 0x000e62000800017f */
[----:B------:R-:W-:-:S05]  /*5610*/  VIADD R0, R7, 0x1 ;  /* 0x0000000107007836 */ /* 0x000fca0000000000 */
[----:B------:R-:W-:-:S04]  /*5620*/  ISETP.NE.AND P1, PT, R0, 0x4, PT ;  /* 0x000000040000780c */ /* 0x000fc80003f25270 */
[----:B------:R-:W-:Y:S02]  /*5630*/  SEL R4, RZ, 0x1, P1 ;  /* 0x00000001ff047807 */ /* 0x000fe40000800000 */
[----:B------:R-:W-:Y:S02]  /*5640*/  SEL R3, R0, RZ, P1 ;  /* 0x000000ff00037207 */ /* 0x000fe40000800000 */
[----:B------:R-:W-:Y:S01]  /*5650*/  LOP3.LUT R0, R9, R4, RZ, 0x3c, !PT ;  /* 0x0000000409007212 */ /* 0x000fe200078e3cff */
[----:B-1----:R-:W-:Y:S06]  /*5660*/  @!P0 BRA `(.L_x_124) ;  /* 0x0000000000c48947 */ /* 0x002fec0003800000 */
.L_x_135:
[----:B------:R-:W-:Y:S01]  /*5670*/  IMAD R3, R3, 0x8, R2 ;  /* 0x0000000803037824 */ /* 0x000fe200078e0202 */
[----:B------:R-:W-:-:S07]  /*5680*/  SHF.L.U32 R0, R0, 0x1f, RZ ;  /* 0x0000001f00007819 */ /* 0x000fce00000006ff */
.L_x_125:
[----:B--2---:R2:W3:Y:S02]  /*5690*/  SYNCS.PHASECHK.TRANS64.TRYWAIT P0, [R3+URZ], R0 ;  /* 0x00000000030075a7 */ /* 0x0044e4000800017f */
[----:B---3--:R-:W-:Y:S05]  /*56a0*/  @!P0 NANOSLEEP.SYNCS 0x989680 ;  /* 0x009896800000895d */ /* 0x008fea0003900000 */
[----:B------:R-:W3:Y:S02]  /*56b0*/  @!P0 SYNCS.PHASECHK.TRANS64 P0, [R3+URZ], R0 ;  /* 0x00000000030085a7 */ /* 0x000ee4000800007f */
[----:B---3--:R-:W-:Y:S05]  /*56c0*/  @!P0 BRA `(.L_x_125) ;  /* 0xfffffffc00f08947 */ /* 0x008fea000383ffff */
.L_x_120:
[----:B------:R-:W-:Y:S05]  /*56d0*/  BSYNC B0 ;  /* 0x0000000000007941 */ /* 0x000fea0003800000 */
.L_x_119:
[----:B------:R-:W-:Y:S05]  /*56e0*/  EXIT ;  /* 0x000000000000794d */ /* 0x000fea0003800000 */
.L_x_21:
[----:B---3--:R3:W4:Y:S02]  /*56f0*/  SYNCS.PHASECHK.TRANS64.TRYWAIT P1, [R3+URZ], R0 ;  /* 0x00000000030075a7 */ /* 0x008724000802017f */
[----:B----4-:R-:W-:Y:S05]  /*5700*/  @!P1 NANOSLEEP.SYNCS 0x989680 ;  /* 0x009896800000995d */ /* 0x010fea0003900000 */
[----:B------:R-:W4:Y:S02]  /*5710*/  @!P1 SYNCS.PHASECHK.TRANS64 P1, [R3+URZ], R0 ;  /* 0x00000000030095a7 */ /* 0x000f24000802007f */
[----:B----4-:R-:W-:Y:S05]  /*5720*/  @!P1 BRA `(.L_x_21) ;  /* 0xfffffffc00f09947 */ /* 0x010fea000383ffff */
[----:B------:R-:W-:Y:S05]  /*5730*/  BRA `(.L_x_20) ;  /* 0xffffffbc00747947 */ /* 0x000fea000383ffff */
.L_x_26:
[----:B-1----:R1:W2:Y:S02]  /*5740*/  SYNCS.PHASECHK.TRANS64.TRYWAIT P1, [R5+URZ], R4 ;  /* 0x00000004050075a7 */ /* 0x0022a4000802017f */
[----:B--2---:R-:W-:Y:S05]  /*5750*/  @!P1 NANOSLEEP.SYNCS 0x989680 ;  /* 0x009896800000995d */ /* 0x004fea0003900000 */
[----:B------:R-:W2:Y:S02]  /*5760*/  @!P1 SYNCS.PHASECHK.TRANS64 P1, [R5+URZ], R4 ;  /* 0x00000004050095a7 */ /* 0x000ea4000802007f */
[----:B--2---:R-:W-:Y:S05]  /*5770*/  @!P1 BRA `(.L_x_26) ;  /* 0xfffffffc00f09947 */ /* 0x004fea000383ffff */
[----:B------:R-:W-:Y:S05]  /*5780*/  BRA `(.L_x_25) ;  /* 0xffffffc000247947 */ /* 0x000fea000383ffff */
.L_x_107:
[----:B------:R-:W-:Y:S01]  /*5790*/  BSSY B1, `(.L_x_126) ;  /* 0x0000006000017945 */ /* 0x000fe20003800000 */
[----:B------:R-:W-:-:S07]  /*57a0*/  IMAD.MOV.U32 R15, RZ, RZ, -0x1 ;  /* 0xffffffffff0f7424 */ /* 0x000fce00078e00ff */
[----:B------:R-:W-:Y:S05]  /*57b0*/  WARPSYNC.COLLECTIVE R15, `(.L_x_127) ;  /* 0x000000000f0c7348 */ /* 0x000fea0003c00000 */
[----:B------:R-:W-:Y:S02]  /*57c0*/  ELECT P6, UR62, PT ;  /* 0x00000000003e782f */ /* 0x000fe400038c0000 */
[----:B------:R-:W-:Y:S01]  /*57d0*/  MOV R14, UR62 ;  /* 0x0000003e000e7c02 */ /* 0x000fe20008000f00 */
[----:B------:R-:W-:Y:S10]  /*57e0*/  ENDCOLLECTIVE ;  /* 0x000000000000791b */ /* 0x000ff40003800000 */
.L_x_127:
[----:B------:R-:W-:Y:S05]  /*57f0*/  BSYNC B1 ;  /* 0x0000000000017941 */ /* 0x000fea0003800000 */
.L_x_126:
[----:B------:R-:W-:Y:S05]  /*5800*/  BRA `(.L_x_128) ;  /* 0xfffffff0003c7947 */ /* 0x000fea000383ffff */
.L_x_110:
[----:B0-----:R0:W1:Y:S02]  /*5810*/  SYNCS.PHASECHK.TRANS64.TRYWAIT P0, [R20+URZ+0x20], R7 ;  /* 0x00002007140075a7 */ /* 0x001064000800017f */
[----:B-1----:R-:W-:Y:S05]  /*5820*/  @!P0 NANOSLEEP.SYNCS 0x989680 ;  /* 0x009896800000895d */ /* 0x002fea0003900000 */
[----:B------:R-:W1:Y:S02]  /*5830*/  @!P0 SYNCS.PHASECHK.TRANS64 P0, [R20+URZ+0x20], R7 ;  /* 0x00002007140085a7 */ /* 0x000e64000800007f */
[----:B-1----:R-:W-:Y:S05]  /*5840*/  @!P0 BRA `(.L_x_110) ;  /* 0xfffffffc00f08947 */ /* 0x002fea000383ffff */
[----:B------:R-:W-:Y:S05]  /*5850*/  BRA `(.L_x_129) ;  /* 0xfffffff000747947 */ /* 0x000fea000383ffff */
.L_x_118:
[----:B------:R-:W-:Y:S01]  /*5860*/  BSSY B0, `(.L_x_130) ;  /* 0x0000006000007945 */ /* 0x000fe20003800000 */
[----:B------:R-:W-:-:S07]  /*5870*/  IMAD.MOV.U32 R15, RZ, RZ, -0x1 ;  /* 0xffffffffff0f7424 */ /* 0x000fce00078e00ff */
[----:B------:R-:W-:Y:S05]  /*5880*/  WARPSYNC.COLLECTIVE R15, `(.L_x_131) ;  /* 0x000000000f0c7348 */ /* 0x000fea0003c00000 */
[----:B------:R-:W-:Y:S02]  /*5890*/  ELECT P6, UR62, PT ;  /* 0x00000000003e782f */ /* 0x000fe400038c0000 */
[----:B------:R-:W-:Y:S01]  /*58a0*/  MOV R14, UR62 ;  /* 0x0000003e000e7c02 */ /* 0x000fe20008000f00 */
[----:B------:R-:W-:Y:S10]  /*58b0*/  ENDCOLLECTIVE ;  /* 0x000000000000791b */ /* 0x000ff40003800000 */
.L_x_131:
[----:B------:R-:W-:Y:S05]  /*58c0*/  BSYNC B0 ;  /* 0x0000000000007941 */ /* 0x000fea0003800000 */
.L_x_130:
[----:B------:R-:W-:Y:S05]  /*58d0*/  BRA `(.L_x_132) ;  /* 0xfffffff800d07947 */ /* 0x000fea000383ffff */
.L_x_122:
[----:B0-----:R0:W1:Y:S02]  /*58e0*/  SYNCS.PHASECHK.TRANS64.TRYWAIT P0, [R7+URZ], R4 ;  /* 0x00000004070075a7 */ /* 0x001064000800017f */
[----:B-1----:R-:W-:Y:S05]  /*58f0*/  @!P0 NANOSLEEP.SYNCS 0x989680 ;  /* 0x009896800000895d */ /* 0x002fea0003900000 */
[----:B------:R-:W1:Y:S02]  /*5900*/  @!P0 SYNCS.PHASECHK.TRANS64 P0, [R7+URZ], R4 ;  /* 0x00000004070085a7 */ /* 0x000e64000800007f */
[----:B-1----:R-:W-:Y:S05]  /*5910*/  @!P0 BRA `(.L_x_122) ;  /* 0xfffffffc00f08947 */ /* 0x002fea000383ffff */
[----:B------:R-:W-:Y:S05]  /*5920*/  BRA `(.L_x_133) ;  /* 0xfffffffc00107947 */ /* 0x000fea000383ffff */
.L_x_123:
[----:B0-----:R0:W1:Y:S02]  /*5930*/  SYNCS.PHASECHK.TRANS64.TRYWAIT P0, [R8+URZ], R5 ;  /* 0x00000005080075a7 */ /* 0x001064000800017f */
[----:B-1----:R-:W-:Y:S05]  /*5940*/  @!P0 NANOSLEEP.SYNCS 0x989680 ;  /* 0x009896800000895d */ /* 0x002fea0003900000 */
[----:B------:R-:W1:Y:S02]  /*5950*/  @!P0 SYNCS.PHASECHK.TRANS64 P0, [R8+URZ], R5 ;  /* 0x00000005080085a7 */ /* 0x000e64000800007f */
[----:B-1----:R-:W-:Y:S05]  /*5960*/  @!P0 BRA `(.L_x_123) ;  /* 0xfffffffc00f08947 */ /* 0x002fea000383ffff */
[----:B------:R-:W-:Y:S05]  /*5970*/  BRA `(.L_x_134) ;  /* 0xfffffffc00207947 */ /* 0x000fea000383ffff */
.L_x_124:
[----:B-1----:R1:W2:Y:S02]  /*5980*/  SYNCS.PHASECHK.TRANS64.TRYWAIT P0, [R11+URZ], R6 ;  /* 0x000000060b0075a7 */ /* 0x0022a4000800017f */
[----:B--2---:R-:W-:Y:S05]  /*5990*/  @!P0 NANOSLEEP.SYNCS 0x989680 ;  /* 0x009896800000895d */ /* 0x004fea0003900000 */
[----:B------:R-:W2:Y:S02]  /*59a0*/  @!P0 SYNCS.PHASECHK.TRANS64 P0, [R11+URZ], R6 ;  /* 0x000000060b0085a7 */ /* 0x000ea4000800007f */
[----:B--2---:R-:W-:Y:S05]  /*59b0*/  @!P0 BRA `(.L_x_124) ;  /* 0xfffffffc00f08947 */ /* 0x004fea000383ffff */
[----:B------:R-:W-:Y:S05]  /*59c0*/  BRA `(.L_x_135) ;  /* 0xfffffffc00287947 */ /* 0x000fea000383ffff */
.L_x_136:
[----:B------:R-:W-:-:S00]  /*59d0*/  BRA `(.L_x_136) ;  /* 0xfffffffc00fc7947 */ /* 0x000fc0000383ffff */
[----:B------:R-:W-:-:S00]  /*59e0*/  NOP ;  /* 0x0000000000007918 */ /* 0x000fc00000000000 */
        /* <DEDUP_REMOVED lines=9> */
.L_x_137:


//--------------------- .nv.global.init           --------------------------
	.section	.nv.global.init,"aw",@progbits
.nv.global.init:
	.type		$str$22,@object
	.size		$str$22,($str$23 - $str$22)
$str$22:
        /*0000*/ 	.byte	0x6b, 0x5f, 0x74, 0x69, 0x6c, 0x65, 0x5f, 0x63, 0x6f, 0x75, 0x6e, 0x74, 0x20, 0x3e, 0x3d, 0x20
        /*0010*/ 	.byte	0x31, 0x00
	.type		$str$23,@object
	.size		$str$23,(__unnamed_1 - $str$23)
$str$23:
        /*0012*/ 	.byte	0x2f, 0x74, 0x6d, 0x70, 0x2f, 0x63, 0x75, 0x74, 0x6c, 0x61, 0x73, 0x73, 0x5f, 0x73, 0x77, 0x65
        /*0022*/ 	.byte	0x65, 0x70, 0x5f, 0x73, 0x72, 0x63, 0x2f, 0x69, 0x6e, 0x63, 0x6c, 0x75, 0x64, 0x65, 0x2f, 0x63
        /*0032*/ 	.byte	0x75, 0x74, 0x6c, 0x61, 0x73, 0x73, 0x2f, 0x67, 0x65, 0x6d, 0x6d, 0x2f, 0x63, 0x6f, 0x6c, 0x6c
        /*0042*/ 	.byte	0x65, 0x63, 0x74, 0x69, 0x76, 0x65, 0x2f, 0x73, 0x6d, 0x39, 0x30, 0x5f, 0x6d, 0x6d, 0x61, 0x5f
        /*0052*/ 	.byte	0x74, 0x6d, 0x61, 0x5f, 0x67, 0x6d, 0x6d, 0x61, 0x5f, 0x73, 0x73, 0x5f, 0x77, 0x61, 0x72, 0x70
        /*0062*/ 	.byte	0x73, 0x70, 0x65, 0x63, 0x69, 0x61, 0x6c, 0x69, 0x7a, 0x65, 0x64, 0x2e, 0x68, 0x70, 0x70, 0x00
	.type		__unnamed_1,@object
	.size		__unnamed_1,(.L_0 - __unnamed_1)
__unnamed_1:
        /*0072*/ 	.byte	0x76, 0x6f, 0x69, 0x64, 0x20, 0x63, 0x75, 0x74, 0x6c, 0x61, 0x73, 0x73, 0x3a, 0x3a, 0x67, 0x65
        /* <DEDUP_REMOVED lines=172> */
        /*0b42*/ 	.byte	0x74, 0x69, 0x74, 0x79, 0x5d, 0x00
.L_0:


//--------------------- .nv.shared._ZN7cutlass13device_kernelINS_4gemm6kernel13GemmUniversalIN4cute5tupleIJiiiiEEENS1_10collective13CollectiveMmaINS1_34MainloopSm90TmaGmmaWarpSpecializedILi4ENS5_IJNS4_1CILi2EEENSA_ILi1EEESC_EEENS1_35KernelTmaWarpSpecializedCooperativeEEENS5_IJNSA_ILi128EEENSA_ILi64EEESH_EEEaNS5_IJlSC_lEEEaSJ_NS4_8TiledMMAINS4_8MMA_AtomIJNS4_4SM904GMMA26MMA_64x64x32_S32S8S8_SS_TNEEEENS4_6LayoutISD_NS5_IJSC_NSA_ILi0EEESR_EEEEENS5_IJNS4_10UnderscoreESU_SU_EEEEENS4_13SM90_TMA_LOADENS4_14ComposedLayoutINS4_7SwizzleILi2ELi4ELi3EEENS4_18smem_ptr_flag_bitsILi8EEENSQ_INS5_IJNSA_ILi8EEESH_EEENS5_IJSH_SC_EEEEEEEvNS4_8identityENS4_23SM90_TMA_LOAD_MULTICASTES17_vS18_EENS_8epilogue10collective6detail29Sm90TmaWarpSpecializedAdapterINS1C_15DefaultEpilogueIaSJ_SJ_NS1B_6thread17LinearCombinationIaLi1EiiLNS1G_9ScaleType4KindE0ELNS_15FloatRoundStyleE2EaEENS1_15EpilogueDefaultEEEEEvvEEEEvNT_6ParamsE --------------------------
	.section	.nv.shared._ZN7cutlass13device_kernelINS_4gemm6kernel13GemmUniversalIN4cute5tupleIJiiiiEEENS1_10collective13CollectiveMmaINS1_34MainloopSm90TmaGmmaWarpSpecializedILi4ENS5_IJNS4_1CILi2EEENSA_ILi1EEESC_EEENS1_35KernelTmaWarpSpecializedCooperativeEEENS5_IJNSA_ILi128EEENSA_ILi64EEESH_EEEaNS5_IJlSC_lEEEaSJ_NS4_8TiledMMAINS4_8MMA_AtomIJNS4_4SM904GMMA26MMA_64x64x32_S32S8S8_SS_TNEEEENS4_6LayoutISD_NS5_IJSC_NSA_ILi0EEESR_EEEEENS5_IJNS4_10UnderscoreESU_SU_EEEEENS4_13SM90_TMA_LOADENS4_14ComposedLayoutINS4_7SwizzleILi2ELi4ELi3EEENS4_18smem_ptr_flag_bitsILi8EEENSQ_INS5_IJNSA_ILi8EEESH_EEENS5_IJSH_SC_EEEEEEEvNS4_8identityENS4_23SM90_TMA_LOAD_MULTICASTES17_vS18_EENS_8epilogue10collective6detail29Sm90TmaWarpSpecializedAdapterINS1C_15DefaultEpilogueIaSJ_SJ_NS1B_6thread17LinearCombinationIaLi1EiiLNS1G_9ScaleType4KindE0ELNS_15FloatRoundStyleE2EaEENS1_15EpilogueDefaultEEEEEvvEEEEvNT_6ParamsE,"aw",@nobits
	.sectionflags	@""
	.align	16
	.zero		1024


//--------------------- .nv.shared.reserved.0     --------------------------
	.section	.nv.shared.reserved.0,"aw",@nobits
	.weak		__nv_reservedSMEM_offset_0_alias
	.size		__nv_reservedSMEM_offset_0_alias, 0, 0
	.other		__nv_reservedSMEM_offset_0_alias,@"STO_CUDA_RESERVED_SHARED STV_DEFAULT"
__nv_reservedSMEM_offset_0_alias:
	.zero		0


//--------------------- .nv.global                --------------------------
	.section	.nv.global,"aw",@nobits
.nv.global:
	.type		_ZN39_INTERNAL_74c52ce6_4_k_cu_d949fc16_54774cute1_E,@object
	.size		_ZN39_INTERNAL_74c52ce6_4_k_cu_d949fc16_54774cute1_E,(_ZN39_INTERNAL_74c52ce6_4_k_cu_d949fc16_54774cuda3std3__45__cpo6cbeginE - _ZN39_INTERNAL_74c52ce6_4_k_cu_d949fc16_54774cute1_E)
_ZN39_INTERNAL_74c52ce6_4_k_cu_d949fc16_54774cute1_E:
	.zero		1
	.type		_ZN39_INTERNAL_74c52ce6_4_k_cu_d949fc16_54774cuda3std3__45__cpo6cbeginE,@object
	.size		_ZN39_INTERNAL_74c52ce6_4_k_cu_d949fc16_54774cuda3std3__45__cpo6cbeginE,(_ZN39_INTERNAL_74c52ce6_4_k_cu_d949fc16_54774cuda3std3__48in_placeE - _ZN39_INTERNAL_74c52ce6_4_k_cu_d949fc16_54774cuda3std3__45__cpo6cbeginE)
_ZN39_INTERNAL_74c52ce6_4_k_cu_d949fc16_54774cuda3std3__45__cpo6cbeginE:
	.zero		1
	.type		_ZN39_INTERNAL_74c52ce6_4_k_cu_d949fc16_54774cuda3std3__48in_placeE,@object
	.size		_ZN39_INTERNAL_74c52ce6_4_k_cu_d949fc16_54774cuda3std3__48in_placeE,(_ZN39_INTERNAL_74c52ce6_4_k_cu_d949fc16_54774cuda3std6ranges3__45__cpo9iter_moveE - _ZN39_INTERNAL_74c52ce6_4_k_cu_d949fc16_54774cuda3std3__48in_placeE)
_ZN39_INTERNAL_74c52ce6_4_k_cu_d949fc16_54774cuda3std3__48in_placeE:
	.zero		1
	.type		_ZN39_INTERNAL_74c52ce6_4_k_cu_d949fc16_54774cuda3std6ranges3__45__cpo9iter_moveE,@object
	.size		_ZN39_INTERNAL_74c52ce6_4_k_cu_d949fc16_54774cuda3std6ranges3__45__cpo9iter_moveE,(_ZN39_INTERNAL_74c52ce6_4_k_cu_d949fc16_54774cuda3std3__45__cpo5beginE - _ZN39_INTERNAL_74c52ce6_4_k_cu_d949fc16_54774cuda3std6ranges3__45__cpo9iter_moveE)
_ZN39_INTERNAL_74c52ce6_4_k_cu_d949fc16_54774cuda3std6ranges3__45__cpo9iter_moveE:
	.zero		1
	.type		_ZN39_INTERNAL_74c52ce6_4_k_cu_d949fc16_54774cuda3std3__45__cpo5beginE,@object
	.size		_ZN39_INTERNAL_74c52ce6_4_k_cu_d949fc16_54774cuda3std3__45__cpo5beginE,(_ZN39_INTERNAL_74c52ce6_4_k_cu_d949fc16_54774cuda3std3__441_GLOBAL__N__74c52ce6_4_k_cu_d949fc16_54776ignoreE - _ZN39_INTERNAL_74c52ce6_4_k_cu_d949fc16_54774cuda3std3__45__cpo5beginE)
_ZN39_INTERNAL_74c52ce6_4_k_cu_d949fc16_54774cuda3std3__45__cpo5beginE:
	.zero		1
	.type		_ZN39_INTERNAL_74c52ce6_4_k_cu_d949fc16_54774cuda3std3__441_GLOBAL__N__74c52ce6_4_k_cu_d949fc16_54776ignoreE,@object
	.size		_ZN39_INTERNAL_74c52ce6_4_k_cu_d949fc16_54774cuda3std3__441_GLOBAL__N__74c52ce6_4_k_cu_d949fc16_54776ignoreE,(_ZN39_INTERNAL_74c52ce6_4_k_cu_d949fc16_54774cute7productE - _ZN39_INTERNAL_74c52ce6_4_k_cu_d949fc16_54774cuda3std3__441_GLOBAL__N__74c52ce6_4_k_cu_d949fc16_54776ignoreE)
_ZN39_INTERNAL_74c52ce6_4_k_cu_d949fc16_54774cuda3std3__441_GLOBAL__N__74c52ce6_4_k_cu_d949fc16_54776ignoreE:
	.zero		1
	.type		_ZN39_INTERNAL_74c52ce6_4_k_cu_d949fc16_54774cute7productE,@object
	.size		_ZN39_INTERNAL_74c52ce6_4_k_cu_d949fc16_54774cute7productE,(_ZN39_INTERNAL_74c52ce6_4_k_cu_d949fc16_54774cuda3std3__45__cpo3endE - _ZN39_INTERNAL_74c52ce6_4_k_cu_d949fc16_54774cute7productE)
_ZN39_INTERNAL_74c52ce6_4_k_cu_d949fc16_54774cute7productE:
	.zero		1
	.type		_ZN39_INTERNAL_74c52ce6_4_k_cu_d949fc16_54774cuda3std3__45__cpo3endE,@object
	.size		_ZN39_INTERNAL_74c52ce6_4_k_cu_d949fc16_54774cuda3std3__45__cpo3endE,(_ZN39_INTERNAL_74c52ce6_4_k_cu_d949fc16_54774cuda3std3__419piecewise_constructE - _ZN39_INTERNAL_74c52ce6_4_k_cu_d949fc16_54774cuda3std3__45__cpo3endE)
_ZN39_INTERNAL_74c52ce6_4_k_cu_d949fc16_54774cuda3std3__45__cpo3endE:
	.zero		1
	.type		_ZN39_INTERNAL_74c52ce6_4_k_cu_d949fc16_54774cuda3std3__419piecewise_constructE,@object
	.size		_ZN39_INTERNAL_74c52ce6_4_k_cu_d949fc16_54774cuda3std3__419piecewise_constructE,(_ZN39_INTERNAL_74c52ce6_4_k_cu_d949fc16_54774cuda3std3__45__cpo4cendE - _ZN39_INTERNAL_74c52ce6_4_k_cu_d949fc16_54774cuda3std3__419piecewise_constructE)
_ZN39_INTERNAL_74c52ce6_4_k_cu_d949fc16_54774cuda3std3__419piecewise_constructE:
	.zero		1
	.type		_ZN39_INTERNAL_74c52ce6_4_k_cu_d949fc16_54774cuda3std3__45__cpo4cendE,@object
	.size		_ZN39_INTERNAL_74c52ce6_4_k_cu_d949fc16_54774cuda3std3__45__cpo4cendE,(_ZN39_INTERNAL_74c52ce6_4_k_cu_d949fc16_54774cuda3std6ranges3__45__cpo4swapE - _ZN39_INTERNAL_74c52ce6_4_k_cu_d949fc16_54774cuda3std3__45__cpo4cendE)
_ZN39_INTERNAL_74c52ce6_4_k_cu_d949fc16_54774cuda3std3__45__cpo4cendE:
	.zero		1
	.type		_ZN39_INTERNAL_74c52ce6_4_k_cu_d949fc16_54774cuda3std6ranges3__45__cpo4swapE,@object
	.size		_ZN39_INTERNAL_74c52ce6_4_k_cu_d949fc16_54774cuda3std6ranges3__45__cpo4swapE,(.L_8 - _ZN39_INTERNAL_74c52ce6_4_k_cu_d949fc16_54774cuda3std6ranges3__45__cpo4swapE)
_ZN39_INTERNAL_74c52ce6_4_k_cu_d949fc16_54774cuda3std6ranges3__45__cpo4swapE:
	.zero		1
.L_8:


//--------------------- .nv.constant0._ZN7cutlass13device_kernelINS_4gemm6kernel13GemmUniversalIN4cute5tupleIJiiiiEEENS1_10collective13CollectiveMmaINS1_34MainloopSm90TmaGmmaWarpSpecializedILi4ENS5_IJNS4_1CILi2EEENSA_ILi1EEESC_EEENS1_35KernelTmaWarpSpecializedCooperativeEEENS5_IJNSA_ILi128EEENSA_ILi64EEESH_EEEaNS5_IJlSC_lEEEaSJ_NS4_8TiledMMAINS4_8MMA_AtomIJNS4_4SM904GMMA26MMA_64x64x32_S32S8S8_SS_TNEEEENS4_6LayoutISD_NS5_IJSC_NSA_ILi0EEESR_EEEEENS5_IJNS4_10UnderscoreESU_SU_EEEEENS4_13SM90_TMA_LOADENS4_14ComposedLayoutINS4_7SwizzleILi2ELi4ELi3EEENS4_18smem_ptr_flag_bitsILi8EEENSQ_INS5_IJNSA_ILi8EEESH_EEENS5_IJSH_SC_EEEEEEEvNS4_8identityENS4_23SM90_TMA_LOAD_MULTICASTES17_vS18_EENS_8epilogue10collective6detail29Sm90TmaWarpSpecializedAdapterINS1C_15DefaultEpilogueIaSJ_SJ_NS1B_6thread17LinearCombinationIaLi1EiiLNS1G_9ScaleType4KindE0ELNS_15FloatRoundStyleE2EaEENS1_15EpilogueDefaultEEEEEvvEEEEvNT_6ParamsE --------------------------
	.section	.nv.constant0._ZN7cutlass13device_kernelINS_4gemm6kernel13GemmUniversalIN4cute5tupleIJiiiiEEENS1_10collective13CollectiveMmaINS1_34MainloopSm90TmaGmmaWarpSpecializedILi4ENS5_IJNS4_1CILi2EEENSA_ILi1EEESC_EEENS1_35KernelTmaWarpSpecializedCooperativeEEENS5_IJNSA_ILi128EEENSA_ILi64EEESH_EEEaNS5_IJlSC_lEEEaSJ_NS4_8TiledMMAINS4_8MMA_AtomIJNS4_4SM904GMMA26MMA_64x64x32_S32S8S8_SS_TNEEEENS4_6LayoutISD_NS5_IJSC_NSA_ILi0EEESR_EEEEENS5_IJNS4_10UnderscoreESU_SU_EEEEENS4_13SM90_TMA_LOADENS4_14ComposedLayoutINS4_7SwizzleILi2ELi4ELi3EEENS4_18smem_ptr_flag_bitsILi8EEENSQ_INS5_IJNSA_ILi8EEESH_EEENS5_IJSH_SC_EEEEEEEvNS4_8identityENS4_23SM90_TMA_LOAD_MULTICASTES17_vS18_EENS_8epilogue10collective6detail29Sm90TmaWarpSpecializedAdapterINS1C_15DefaultEpilogueIaSJ_SJ_NS1B_6thread17LinearCombinationIaLi1EiiLNS1G_9ScaleType4KindE0ELNS_15FloatRoundStyleE2EaEENS1_15EpilogueDefaultEEEEEvvEEEEvNT_6ParamsE,"a",@progbits
	.sectionflags	@""
	.align	4
.nv.constant0._ZN7cutlass13device_kernelINS_4gemm6kernel13GemmUniversalIN4cute5tupleIJiiiiEEENS1_10collective13CollectiveMmaINS1_34MainloopSm90TmaGmmaWarpSpecializedILi4ENS5_IJNS4_1CILi2EEENSA_ILi1EEESC_EEENS1_35KernelTmaWarpSpecializedCooperativeEEENS5_IJNSA_ILi128EEENSA_ILi64EEESH_EEEaNS5_IJlSC_lEEEaSJ_NS4_8TiledMMAINS4_8MMA_AtomIJNS4_4SM904GMMA26MMA_64x64x32_S32S8S8_SS_TNEEEENS4_6LayoutISD_NS5_IJSC_NSA_ILi0EEESR_EEEEENS5_IJNS4_10UnderscoreESU_SU_EEEEENS4_13SM90_TMA_LOADENS4_14ComposedLayoutINS4_7SwizzleILi2ELi4ELi3EEENS4_18smem_ptr_flag_bitsILi8EEENSQ_INS5_IJNSA_ILi8EEESH_EEENS5_IJSH_SC_EEEEEEEvNS4_8identityENS4_23SM90_TMA_LOAD_MULTICASTES17_vS18_EENS_8epilogue10collective6detail29Sm90TmaWarpSpecializedAdapterINS1C_15DefaultEpilogueIaSJ_SJ_NS1B_6thread17LinearCombinationIaLi1EiiLNS1G_9ScaleType4KindE0ELNS_15FloatRoundStyleE2EaEENS1_15EpilogueDefaultEEEEEvvEEEEvNT_6ParamsE:
	.zero		1664


//--------------------- SYMBOLS --------------------------

	.type		.nv.reservedSmem.offset0,@object
	.size		.nv.reservedSmem.offset0,0x4
	.type		__assertfail,@function
